	.target	sm_90a

	.elftype	@"ET_EXEC"


//--------------------- .note.nv.tkinfo           --------------------------
	.section	.note.nv.tkinfo,"",@"SHT_NOTE"
	.sectionflags	@"SHF_NOTE_NV_TKINFO"
	.tkinfo
        /*0018*/ 	.word	0x00000002
        /*0030*/ 	.string	""
        /*0030*/ 	.string	"ptxas"
        /*0030*/ 	.string	"Cuda compilation tools, release 13.0, V13.0.88"
        /*0030*/ 	.string	"Build cuda_13.0.r13.0/compiler.36424714_0"
        /*0030*/ 	.string	"-arch sm_90a -m 64 "



//--------------------- .note.nv.cuinfo           --------------------------
	.section	.note.nv.cuinfo,"",@"SHT_NOTE"
	.sectionflags	@"SHF_NOTE_NV_CUINFO"
        /*0018*/ 	.short	0x0002
        /*001a*/ 	.short	0x005a
        /*001c*/ 	.short	0x0082
	.zero		2


//--------------------- .nv.info                  --------------------------
	.section	.nv.info,"",@"SHT_CUDA_INFO"
	.align	4


	//----- nvinfo : EIATTR_REGCOUNT
	.align		4
        /*0000*/ 	.byte	0x04, 0x2f
        /*0002*/ 	.short	(.L_12 - .L_11)
	.align		4
.L_11:
        /*0004*/ 	.word	index@(_ZN7cutlass13device_kernelINS_4gemm6kernel13GemmUniversalIN4cute5tupleIJiiiiEEENS1_10collective13CollectiveMmaINS1_40MainloopSm90TmaGmmaWarpSpecializedSparseILi6ENS5_IJNS4_1CILi1EEENSA_ILi2EEESB_EEENS1_35KernelTmaWarpSpecializedCooperativeEEENS5_IJNSA_ILi128EEENSA_ILi64EEESG_EEENS_10bfloat16_tENS5_IJNS4_6LayoutINS5_IJiNS5_IJSC_iEEEiEEENS5_IJlNS5_IJSB_SC_EEElEEEEENSK_INS5_IJNS5_IJNS5_IJNSA_ILi8EEESC_NSA_ILi4EEEEEEiEEENS5_IJNS5_IJNSA_ILi16EEESC_SR_EEEiEEEiEEENS5_IJNS5_IJNS5_IJSG_SU_NSA_ILi2048EEEEEENSA_ILi8192EEEEEENS5_IJNS5_IJSB_NSA_ILi1024EEENSA_ILi32EEEEEElEEElEEEEEEEESJ_NS5_IJlSB_lEEENS4_8TiledMMAINS4_8MMA_AtomIJNS4_4SM904GMMA6SPARSE28GMMA_64x64x32_F32BF16BF16_SSILNS1D_5MajorE0ELS1G_0ELNS1D_7ScaleInE1ELS1H_1ELNS1D_9SparseSelE0EEEEEENSK_INS5_IJSC_SB_SB_EEENS5_IJSB_NSA_ILi0EEES1M_EEEEENS5_IJNS4_10UnderscoreES1P_S1P_EEEEENS4_23SM90_TMA_LOAD_MULTICASTENS4_14ComposedLayoutINS4_7SwizzleILi3ELi4ELi3EEENS4_25smem_sparse_ptr_flag_bitsILi2ELi16EEENSK_INS5_IJNS5_IJSB_SQ_EEENS5_IJSC_SH_EEEEEENS5_IJNS5_IJS1M_SG_EEESN_EEEEEEEvNS4_8identityENS4_13SM90_TMA_LOADENS1T_IS1V_NS4_18smem_ptr_flag_bitsILi16EEENSK_INS5_IJSQ_SH_EEENS5_IJSH_SB_EEEEEEEvS25_EENS_8epilogue10collective6detail29Sm90TmaWarpSpecializedAdapterINS2F_15DefaultEpilogueIfNS5_IJSB_llEEES2J_NS2E_6thread17LinearCombinationIfLi1EffLNS2K_9ScaleType4KindE0ELNS_15FloatRoundStyleE2EfEENS1_15EpilogueDefaultEEEEEvvEEEEvNT_6ParamsE)
        /*0008*/ 	.word	0x000000a8


	//----- nvinfo : EIATTR_FRAME_SIZE
	.align		4
.L_12:
        /*000c*/ 	.byte	0x04, 0x11
        /*000e*/ 	.short	(.L_14 - .L_13)
	.align		4
.L_13:
        /*0010*/ 	.word	index@(_ZN7cutlass13device_kernelINS_4gemm6kernel13GemmUniversalIN4cute5tupleIJiiiiEEENS1_10collective13CollectiveMmaINS1_40MainloopSm90TmaGmmaWarpSpecializedSparseILi6ENS5_IJNS4_1CILi1EEENSA_ILi2EEESB_EEENS1_35KernelTmaWarpSpecializedCooperativeEEENS5_IJNSA_ILi128EEENSA_ILi64EEESG_EEENS_10bfloat16_tENS5_IJNS4_6LayoutINS5_IJiNS5_IJSC_iEEEiEEENS5_IJlNS5_IJSB_SC_EEElEEEEENSK_INS5_IJNS5_IJNS5_IJNSA_ILi8EEESC_NSA_ILi4EEEEEEiEEENS5_IJNS5_IJNSA_ILi16EEESC_SR_EEEiEEEiEEENS5_IJNS5_IJNS5_IJSG_SU_NSA_ILi2048EEEEEENSA_ILi8192EEEEEENS5_IJNS5_IJSB_NSA_ILi1024EEENSA_ILi32EEEEEElEEElEEEEEEEESJ_NS5_IJlSB_lEEENS4_8TiledMMAINS4_8MMA_AtomIJNS4_4SM904GMMA6SPARSE28GMMA_64x64x32_F32BF16BF16_SSILNS1D_5MajorE0ELS1G_0ELNS1D_7ScaleInE1ELS1H_1ELNS1D_9SparseSelE0EEEEEENSK_INS5_IJSC_SB_SB_EEENS5_IJSB_NSA_ILi0EEES1M_EEEEENS5_IJNS4_10UnderscoreES1P_S1P_EEEEENS4_23SM90_TMA_LOAD_MULTICASTENS4_14ComposedLayoutINS4_7SwizzleILi3ELi4ELi3EEENS4_25smem_sparse_ptr_flag_bitsILi2ELi16EEENSK_INS5_IJNS5_IJSB_SQ_EEENS5_IJSC_SH_EEEEEENS5_IJNS5_IJS1M_SG_EEESN_EEEEEEEvNS4_8identityENS4_13SM90_TMA_LOADENS1T_IS1V_NS4_18smem_ptr_flag_bitsILi16EEENSK_INS5_IJSQ_SH_EEENS5_IJSH_SB_EEEEEEEvS25_EENS_8epilogue10collective6detail29Sm90TmaWarpSpecializedAdapterINS2F_15DefaultEpilogueIfNS5_IJSB_llEEES2J_NS2E_6thread17LinearCombinationIfLi1EffLNS2K_9ScaleType4KindE0ELNS_15FloatRoundStyleE2EfEENS1_15EpilogueDefaultEEEEEvvEEEEvNT_6ParamsE)
        /*0014*/ 	.word	0x00000000


	//----- nvinfo : EIATTR_MIN_STACK_SIZE
	.align		4
.L_14:
        /*0018*/ 	.byte	0x04, 0x12
        /*001a*/ 	.short	(.L_16 - .L_15)
	.align		4
.L_15:
        /*001c*/ 	.word	index@(_ZN7cutlass13device_kernelINS_4gemm6kernel13GemmUniversalIN4cute5tupleIJiiiiEEENS1_10collective13CollectiveMmaINS1_40MainloopSm90TmaGmmaWarpSpecializedSparseILi6ENS5_IJNS4_1CILi1EEENSA_ILi2EEESB_EEENS1_35KernelTmaWarpSpecializedCooperativeEEENS5_IJNSA_ILi128EEENSA_ILi64EEESG_EEENS_10bfloat16_tENS5_IJNS4_6LayoutINS5_IJiNS5_IJSC_iEEEiEEENS5_IJlNS5_IJSB_SC_EEElEEEEENSK_INS5_IJNS5_IJNS5_IJNSA_ILi8EEESC_NSA_ILi4EEEEEEiEEENS5_IJNS5_IJNSA_ILi16EEESC_SR_EEEiEEEiEEENS5_IJNS5_IJNS5_IJSG_SU_NSA_ILi2048EEEEEENSA_ILi8192EEEEEENS5_IJNS5_IJSB_NSA_ILi1024EEENSA_ILi32EEEEEElEEElEEEEEEEESJ_NS5_IJlSB_lEEENS4_8TiledMMAINS4_8MMA_AtomIJNS4_4SM904GMMA6SPARSE28GMMA_64x64x32_F32BF16BF16_SSILNS1D_5MajorE0ELS1G_0ELNS1D_7ScaleInE1ELS1H_1ELNS1D_9SparseSelE0EEEEEENSK_INS5_IJSC_SB_SB_EEENS5_IJSB_NSA_ILi0EEES1M_EEEEENS5_IJNS4_10UnderscoreES1P_S1P_EEEEENS4_23SM90_TMA_LOAD_MULTICASTENS4_14ComposedLayoutINS4_7SwizzleILi3ELi4ELi3EEENS4_25smem_sparse_ptr_flag_bitsILi2ELi16EEENSK_INS5_IJNS5_IJSB_SQ_EEENS5_IJSC_SH_EEEEEENS5_IJNS5_IJS1M_SG_EEESN_EEEEEEEvNS4_8identityENS4_13SM90_TMA_LOADENS1T_IS1V_NS4_18smem_ptr_flag_bitsILi16EEENSK_INS5_IJSQ_SH_EEENS5_IJSH_SB_EEEEEEEvS25_EENS_8epilogue10collective6detail29Sm90TmaWarpSpecializedAdapterINS2F_15DefaultEpilogueIfNS5_IJSB_llEEES2J_NS2E_6thread17LinearCombinationIfLi1EffLNS2K_9ScaleType4KindE0ELNS_15FloatRoundStyleE2EfEENS1_15EpilogueDefaultEEEEEvvEEEEvNT_6ParamsE)
        /*0020*/ 	.word	0x00000000
.L_16:


//--------------------- .nv.compat                --------------------------
	.section	.nv.compat,"",@"SHT_CUDA_COMPAT_INFO"
	.align	4
        /*0000*/ 	.byte	0x02, 0x09, 0x01, 0x00, 0x02, 0x02, 0x04, 0x00, 0x02, 0x05, 0x05, 0x00, 0x03, 0x07, 0x01, 0x01
        /*0010*/ 	.byte	0x02, 0x03, 0x01, 0x00, 0x02, 0x06, 0x01, 0x00, 0x04, 0x0b, 0x08, 0x00, 0x00, 0x00, 0x00, 0x00
        /*0020*/ 	.byte	0x00, 0x00, 0x00, 0x00


//--------------------- .nv.info._ZN7cutlass13device_kernelINS_4gemm6kernel13GemmUniversalIN4cute5tupleIJiiiiEEENS1_10collective13CollectiveMmaINS1_40MainloopSm90TmaGmmaWarpSpecializedSparseILi6ENS5_IJNS4_1CILi1EEENSA_ILi2EEESB_EEENS1_35KernelTmaWarpSpecializedCooperativeEEENS5_IJNSA_ILi128EEENSA_ILi64EEESG_EEENS_10bfloat16_tENS5_IJNS4_6LayoutINS5_IJiNS5_IJSC_iEEEiEEENS5_IJlNS5_IJSB_SC_EEElEEEEENSK_INS5_IJNS5_IJNS5_IJNSA_ILi8EEESC_NSA_ILi4EEEEEEiEEENS5_IJNS5_IJNSA_ILi16EEESC_SR_EEEiEEEiEEENS5_IJNS5_IJNS5_IJSG_SU_NSA_ILi2048EEEEEENSA_ILi8192EEEEEENS5_IJNS5_IJSB_NSA_ILi1024EEENSA_ILi32EEEEEElEEElEEEEEEEESJ_NS5_IJlSB_lEEENS4_8TiledMMAINS4_8MMA_AtomIJNS4_4SM904GMMA6SPARSE28GMMA_64x64x32_F32BF16BF16_SSILNS1D_5MajorE0ELS1G_0ELNS1D_7ScaleInE1ELS1H_1ELNS1D_9SparseSelE0EEEEEENSK_INS5_IJSC_SB_SB_EEENS5_IJSB_NSA_ILi0EEES1M_EEEEENS5_IJNS4_10UnderscoreES1P_S1P_EEEEENS4_23SM90_TMA_LOAD_MULTICASTENS4_14ComposedLayoutINS4_7SwizzleILi3ELi4ELi3EEENS4_25smem_sparse_ptr_flag_bitsILi2ELi16EEENSK_INS5_IJNS5_IJSB_SQ_EEENS5_IJSC_SH_EEEEEENS5_IJNS5_IJS1M_SG_EEESN_EEEEEEEvNS4_8identityENS4_13SM90_TMA_LOADENS1T_IS1V_NS4_18smem_ptr_flag_bitsILi16EEENSK_INS5_IJSQ_SH_EEENS5_IJSH_SB_EEEEEEEvS25_EENS_8epilogue10collective6detail29Sm90TmaWarpSpecializedAdapterINS2F_15DefaultEpilogueIfNS5_IJSB_llEEES2J_NS2E_6thread17LinearCombinationIfLi1EffLNS2K_9ScaleType4KindE0ELNS_15FloatRoundStyleE2EfEENS1_15EpilogueDefaultEEEEEvvEEEEvNT_6ParamsE --------------------------
	.section	.nv.info._ZN7cutlass13device_kernelINS_4gemm6kernel13GemmUniversalIN4cute5tupleIJiiiiEEENS1_10collective13CollectiveMmaINS1_40MainloopSm90TmaGmmaWarpSpecializedSparseILi6ENS5_IJNS4_1CILi1EEENSA_ILi2EEESB_EEENS1_35KernelTmaWarpSpecializedCooperativeEEENS5_IJNSA_ILi128EEENSA_ILi64EEESG_EEENS_10bfloat16_tENS5_IJNS4_6LayoutINS5_IJiNS5_IJSC_iEEEiEEENS5_IJlNS5_IJSB_SC_EEElEEEEENSK_INS5_IJNS5_IJNS5_IJNSA_ILi8EEESC_NSA_ILi4EEEEEEiEEENS5_IJNS5_IJNSA_ILi16EEESC_SR_EEEiEEEiEEENS5_IJNS5_IJNS5_IJSG_SU_NSA_ILi2048EEEEEENSA_ILi8192EEEEEENS5_IJNS5_IJSB_NSA_ILi1024EEENSA_ILi32EEEEEElEEElEEEEEEEESJ_NS5_IJlSB_lEEENS4_8TiledMMAINS4_8MMA_AtomIJNS4_4SM904GMMA6SPARSE28GMMA_64x64x32_F32BF16BF16_SSILNS1D_5MajorE0ELS1G_0ELNS1D_7ScaleInE1ELS1H_1ELNS1D_9SparseSelE0EEEEEENSK_INS5_IJSC_SB_SB_EEENS5_IJSB_NSA_ILi0EEES1M_EEEEENS5_IJNS4_10UnderscoreES1P_S1P_EEEEENS4_23SM90_TMA_LOAD_MULTICASTENS4_14ComposedLayoutINS4_7SwizzleILi3ELi4ELi3EEENS4_25smem_sparse_ptr_flag_bitsILi2ELi16EEENSK_INS5_IJNS5_IJSB_SQ_EEENS5_IJSC_SH_EEEEEENS5_IJNS5_IJS1M_SG_EEESN_EEEEEEEvNS4_8identityENS4_13SM90_TMA_LOADENS1T_IS1V_NS4_18smem_ptr_flag_bitsILi16EEENSK_INS5_IJSQ_SH_EEENS5_IJSH_SB_EEEEEEEvS25_EENS_8epilogue10collective6detail29Sm90TmaWarpSpecializedAdapterINS2F_15DefaultEpilogueIfNS5_IJSB_llEEES2J_NS2E_6thread17LinearCombinationIfLi1EffLNS2K_9ScaleType4KindE0ELNS_15FloatRoundStyleE2EfEENS1_15EpilogueDefaultEEEEEvvEEEEvNT_6ParamsE,"",@"SHT_CUDA_INFO"
	.sectionflags	@""
	.align	4


	//----- nvinfo : EIATTR_CUDA_API_VERSION
	.align		4
        /*0000*/ 	.byte	0x04, 0x37
        /*0002*/ 	.short	(.L_18 - .L_17)
.L_17:
        /*0004*/ 	.word	0x00000082


	//----- nvinfo : EIATTR_KPARAM_INFO
	.align		4
.L_18:
        /*0008*/ 	.byte	0x04, 0x17
        /*000a*/ 	.short	(.L_20 - .L_19)
.L_19:
        /*000c*/ 	.word	0x00000000
        /*0010*/ 	.short	0x0000
        /*0012*/ 	.short	0x0070
        /*0014*/ 	.byte	0x00, 0xf0, 0x01, 0x14


	//----- nvinfo : EIATTR_SPARSE_MMA_MASK
	.align		4
.L_20:
        /*0018*/ 	.byte	0x03, 0x50
        /*001a*/ 	.short	0x0002


	//----- nvinfo : EIATTR_MAXREG_COUNT
	.align		4
        /*001c*/ 	.byte	0x03, 0x1b
        /*001e*/ 	.short	0x00a8


	//----- nvinfo : EIATTR_NUM_BARRIERS
	.align		4
        /*0020*/ 	.byte	0x02, 0x4c
        /*0022*/ 	.byte	0x01
	.zero		1


	//----- nvinfo : EIATTR_MERCURY_ISA_VERSION
	.align		4
        /*0024*/ 	.byte	0x03, 0x5f
        /*0026*/ 	.short	0x0101


	//----- nvinfo : EIATTR_INT_WARP_WIDE_INSTR_OFFSETS
	.align		4
        /*0028*/ 	.byte	0x04, 0x31
        /*002a*/ 	.short	(.L_22 - .L_21)


	//   ....[0]....
.L_21:
        /*002c*/ 	.word	0x000004b0


	//   ....[1]....
        /*0030*/ 	.word	0x000004d0


	//   ....[2]....
        /*0034*/ 	.word	0x000006a0


	//----- nvinfo : EIATTR_COOP_GROUP_MASK_REGIDS
	.align		4
.L_22:
        /*0038*/ 	.byte	0x04, 0x29
        /*003a*/ 	.short	(.L_24 - .L_23)


	//   ....[0]....
.L_23:
        /*003c*/ 	.word	0xffffffff


	//   ....[1]....
        /*0040*/ 	.word	0xffffffff


	//   ....[2]....
        /*0044*/ 	.word	0xffffffff


	//   ....[3]....
        /*0048*/ 	.word	0xffffffff


	//   ....[4]....
        /*004c*/ 	.word	0xffffffff


	//   ....[5]....
        /*0050*/ 	.word	0xffffffff


	//----- nvinfo : EIATTR_COOP_GROUP_INSTR_OFFSETS
	.align		4
.L_24:
        /*0054*/ 	.byte	0x04, 0x28
        /*0056*/ 	.short	(.L_26 - .L_25)


	//   ....[0]....
.L_25:
        /*0058*/ 	.word	0x00000060


	//   ....[1]....
        /*005c*/ 	.word	0x00000070


	//   ....[2]....
        /*0060*/ 	.word	0x00000160


	//   ....[3]....
        /*0064*/ 	.word	0x00000330


	//   ....[4]....
        /*0068*/ 	.word	0x000007e0


	//   ....[5]....
        /*006c*/ 	.word	0x00001260


	//----- nvinfo : EIATTR_REG_RECONFIG
	.align		4
.L_26:
        /*0070*/ 	.byte	0x01, 0x54
	.zero		2


	//----- nvinfo : EIATTR_MBARRIER_INSTR_OFFSETS
	.align		4
        /*0074*/ 	.byte	0x04, 0x39
        /*0076*/ 	.short	(.L_28 - .L_27)


	//   ....[0]....
.L_27:
        /*0078*/ 	.word	0x00000260
        /*007c*/ 	.word	0x000000ff
        /*0080*/ 	.word	0x00000000
        /*0084*/ 	.short	0x0100
        /*0086*/ 	.byte	0x08
	.zero		1


	//   ....[1]....
        /*0088*/ 	.word	0x00000270
        /*008c*/ 	.word	0x000000ff
        /*0090*/ 	.word	0x00000030
        /*0094*/ 	.short	0x0100
        /*0096*/ 	.byte	0x08
	.zero		1


	//   ....[2]....
        /*0098*/ 	.word	0x00000280
        /*009c*/ 	.word	0x000000ff
        /*00a0*/ 	.word	0x00000008
        /*00a4*/ 	.short	0x0100
        /*00a6*/ 	.byte	0x08
	.zero		1


	//   ....[3]....
        /*00a8*/ 	.word	0x00000290
        /*00ac*/ 	.word	0x000000ff
        /*00b0*/ 	.word	0x00000038
        /*00b4*/ 	.short	0x0100
        /*00b6*/ 	.byte	0x08
	.zero		1


	//   ....[4]....
        /*00b8*/ 	.word	0x000002a0
        /*00bc*/ 	.word	0x000000ff
        /*00c0*/ 	.word	0x00000010
        /*00c4*/ 	.short	0x0100
        /*00c6*/ 	.byte	0x08
	.zero		1


	//   ....[5]....
        /*00c8*/ 	.word	0x000002b0
        /*00cc*/ 	.word	0x000000ff
        /*00d0*/ 	.word	0x00000040
        /*00d4*/ 	.short	0x0100
        /*00d6*/ 	.byte	0x08
	.zero		1


	//   ....[6]....
        /*00d8*/ 	.word	0x000002c0
        /*00dc*/ 	.word	0x000000ff
        /*00e0*/ 	.word	0x00000018
        /*00e4*/ 	.short	0x0100
        /*00e6*/ 	.byte	0x08
	.zero		1


	//   ....[7]....
        /*00e8*/ 	.word	0x000002d0
        /*00ec*/ 	.word	0x000000ff
        /*00f0*/ 	.word	0x00000048
        /*00f4*/ 	.short	0x0100
        /*00f6*/ 	.byte	0x08
	.zero		1


	//   ....[8]....
        /*00f8*/ 	.word	0x000002e0
        /*00fc*/ 	.word	0x000000ff
        /*0100*/ 	.word	0x00000020
        /*0104*/ 	.short	0x0100
        /*0106*/ 	.byte	0x08
	.zero		1


	//   ....[9]....
        /*0108*/ 	.word	0x000002f0
        /*010c*/ 	.word	0x000000ff
        /*0110*/ 	.word	0x00000050
        /*0114*/ 	.short	0x0100
        /*0116*/ 	.byte	0x08
	.zero		1


	//   ....[10]....
        /*0118*/ 	.word	0x00000300
        /*011c*/ 	.word	0x000000ff
        /*0120*/ 	.word	0x00000028
        /*0124*/ 	.short	0x0100
        /*0126*/ 	.byte	0x08
	.zero		1


	//   ....[11]....
        /*0128*/ 	.word	0x00000310
        /*012c*/ 	.word	0x000000ff
        /*0130*/ 	.word	0x00000058
        /*0134*/ 	.short	0x0100
        /*0136*/ 	.byte	0x08
	.zero		1


	//   ....[12]....
        /*0138*/ 	.word	0x00000720
        /*013c*/ 	.word	0x000000ff
        /*0140*/ 	.word	0x00000070
        /*0144*/ 	.short	0x0100
        /*0146*/ 	.byte	0x06
	.zero		1


	//   ....[13]....
        /*0148*/ 	.word	0x00000790
        /*014c*/ 	.word	0x000000ff
        /*0150*/ 	.word	0x00000078
        /*0154*/ 	.short	0x0100
        /*0156*/ 	.byte	0x06
	.zero		1


	//   ....[14]....
        /*0158*/ 	.word	0x000014a0
        /*015c*/ 	.word	0x000000ff
        /*0160*/ 	.word	0x00000000
        /*0164*/ 	.short	0x010a
        /*0166*/ 	.byte	0x08
	.zero		1


	//   ....[15]....
        /*0168*/ 	.word	0x00001570
        /*016c*/ 	.word	0x000000ff
        /*0170*/ 	.word	0x00000000
        /*0174*/ 	.short	0x010a
        /*0176*/ 	.byte	0x08
	.zero		1


	//   ....[16]....
        /*0178*/ 	.word	0x000017d0
        /*017c*/ 	.word	0x00000010
        /*0180*/ 	.word	0x00000000
        /*0184*/ 	.short	0x0101
        /*0186*/ 	.byte	0x3f
	.zero		1


	//   ....[17]....
        /*0188*/ 	.word	0x000051e0
        /*018c*/ 	.word	0x00000018
        /*0190*/ 	.word	0x00000030
        /*0194*/ 	.short	0x010a
        /*0196*/ 	.byte	0x3f
	.zero		1


	//   ....[18]....
        /*0198*/ 	.word	0x00005690
        /*019c*/ 	.word	0x00000008
        /*01a0*/ 	.word	0x00000078
        /*01a4*/ 	.short	0x0101
        /*01a6*/ 	.byte	0x3f
	.zero		1


	//   ....[19]....
        /*01a8*/ 	.word	0x00005db0
        /*01ac*/ 	.word	0x00000007
        /*01b0*/ 	.word	0x00000000
        /*01b4*/ 	.short	0x010a
        /*01b6*/ 	.byte	0x3f
	.zero		1


	//   ....[20]....
        /*01b8*/ 	.word	0x00005e30
        /*01bc*/ 	.word	0x00000006
        /*01c0*/ 	.word	0x00000000
        /*01c4*/ 	.short	0x010a
        /*01c6*/ 	.byte	0x3f
	.zero		1


	//   ....[21]....
        /*01c8*/ 	.word	0x00005ec0
        /*01cc*/ 	.word	0x00000007
        /*01d0*/ 	.word	0x00000000
        /*01d4*/ 	.short	0x010a
        /*01d6*/ 	.byte	0x3f
	.zero		1


	//   ....[22]....
        /*01d8*/ 	.word	0x00005f50
        /*01dc*/ 	.word	0x00000006
        /*01e0*/ 	.word	0x00000000
        /*01e4*/ 	.short	0x010a
        /*01e6*/ 	.byte	0x3f
	.zero		1


	//   ....[23]....
        /*01e8*/ 	.word	0x00005fe0
        /*01ec*/ 	.word	0x00000007
        /*01f0*/ 	.word	0x00000000
        /*01f4*/ 	.short	0x010a
        /*01f6*/ 	.byte	0x3f
	.zero		1


	//   ....[24]....
        /*01f8*/ 	.word	0x00006070
        /*01fc*/ 	.word	0x00000005
        /*0200*/ 	.word	0x00000000
        /*0204*/ 	.short	0x010a
        /*0206*/ 	.byte	0x3f
	.zero		1


	//   ....[25]....
        /*0208*/ 	.word	0x000060e0
        /*020c*/ 	.word	0x00000010
        /*0210*/ 	.word	0x00000000
        /*0214*/ 	.short	0x010a
        /*0216*/ 	.byte	0x3f
	.zero		1


	//   ....[26]....
        /*0218*/ 	.word	0x000061b0
        /*021c*/ 	.word	0x00000018
        /*0220*/ 	.word	0x00000030
        /*0224*/ 	.short	0x010a
        /*0226*/ 	.byte	0x3f
	.zero		1


	//   ....[27]....
        /*0228*/ 	.word	0x00006280
        /*022c*/ 	.word	0x00000007
        /*0230*/ 	.word	0x00000000
        /*0234*/ 	.short	0x010a
        /*0236*/ 	.byte	0x3f
	.zero		1


	//   ....[28]....
        /*0238*/ 	.word	0x000062d0
        /*023c*/ 	.word	0x00000006
        /*0240*/ 	.word	0x00000000
        /*0244*/ 	.short	0x010a
        /*0246*/ 	.byte	0x3f
	.zero		1


	//   ....[29]....
        /*0248*/ 	.word	0x00006320
        /*024c*/ 	.word	0x00000007
        /*0250*/ 	.word	0x00000000
        /*0254*/ 	.short	0x010a
        /*0256*/ 	.byte	0x3f
	.zero		1


	//   ....[30]....
        /*0258*/ 	.word	0x00006370
        /*025c*/ 	.word	0x00000006
        /*0260*/ 	.word	0x00000000
        /*0264*/ 	.short	0x010a
        /*0266*/ 	.byte	0x3f
	.zero		1


	//   ....[31]....
        /*0268*/ 	.word	0x000063c0
        /*026c*/ 	.word	0x00000007
        /*0270*/ 	.word	0x00000000
        /*0274*/ 	.short	0x010a
        /*0276*/ 	.byte	0x3f
	.zero		1


	//----- nvinfo : EIATTR_NUM_MBARRIERS
	.align		4
.L_28:
        /*0278*/ 	.byte	0x03, 0x38
        /*027a*/ 	.short	0x000e


	//----- nvinfo : EIATTR_EXIT_INSTR_OFFSETS
	.align		4
        /*027c*/ 	.byte	0x04, 0x1c
        /*027e*/ 	.short	(.L_30 - .L_29)


	//   ....[0]....
.L_29:
        /*0280*/ 	.word	0x00000940


	//   ....[1]....
        /*0284*/ 	.word	0x00001130


	//   ....[2]....
        /*0288*/ 	.word	0x00004890


	//   ....[3]....
        /*028c*/ 	.word	0x00004de0


	//   ....[4]....
        /*0290*/ 	.word	0x000060c0


	//----- nvinfo : EIATTR_MAX_THREADS
	.align		4
.L_30:
        /*0294*/ 	.byte	0x04, 0x05
        /*0296*/ 	.short	(.L_32 - .L_31)
.L_31:
        /*0298*/ 	.word	0x00000180
        /*029c*/ 	.word	0x00000001
        /*02a0*/ 	.word	0x00000001


	//----- nvinfo : EIATTR_CRS_STACK_SIZE
	.align		4
.L_32:
        /*02a4*/ 	.byte	0x04, 0x1e
        /*02a6*/ 	.short	(.L_34 - .L_33)
.L_33:
        /*02a8*/ 	.word	0x00000000


	//----- nvinfo : EIATTR_CBANK_PARAM_SIZE
	.align		4
.L_34:
        /*02ac*/ 	.byte	0x03, 0x19
        /*02ae*/ 	.short	0x0570


	//----- nvinfo : EIATTR_PARAM_CBANK
	.align		4
        /*02b0*/ 	.byte	0x04, 0x0a
        /*02b2*/ 	.short	(.L_36 - .L_35)
	.align		4
.L_35:
        /*02b4*/ 	.word	index@(.nv.constant0._ZN7cutlass13device_kernelINS_4gemm6kernel13GemmUniversalIN4cute5tupleIJiiiiEEENS1_10collective13CollectiveMmaINS1_40MainloopSm90TmaGmmaWarpSpecializedSparseILi6ENS5_IJNS4_1CILi1EEENSA_ILi2EEESB_EEENS1_35KernelTmaWarpSpecializedCooperativeEEENS5_IJNSA_ILi128EEENSA_ILi64EEESG_EEENS_10bfloat16_tENS5_IJNS4_6LayoutINS5_IJiNS5_IJSC_iEEEiEEENS5_IJlNS5_IJSB_SC_EEElEEEEENSK_INS5_IJNS5_IJNS5_IJNSA_ILi8EEESC_NSA_ILi4EEEEEEiEEENS5_IJNS5_IJNSA_ILi16EEESC_SR_EEEiEEEiEEENS5_IJNS5_IJNS5_IJSG_SU_NSA_ILi2048EEEEEENSA_ILi8192EEEEEENS5_IJNS5_IJSB_NSA_ILi1024EEENSA_ILi32EEEEEElEEElEEEEEEEESJ_NS5_IJlSB_lEEENS4_8TiledMMAINS4_8MMA_AtomIJNS4_4SM904GMMA6SPARSE28GMMA_64x64x32_F32BF16BF16_SSILNS1D_5MajorE0ELS1G_0ELNS1D_7ScaleInE1ELS1H_1ELNS1D_9SparseSelE0EEEEEENSK_INS5_IJSC_SB_SB_EEENS5_IJSB_NSA_ILi0EEES1M_EEEEENS5_IJNS4_10UnderscoreES1P_S1P_EEEEENS4_23SM90_TMA_LOAD_MULTICASTENS4_14ComposedLayoutINS4_7SwizzleILi3ELi4ELi3EEENS4_25smem_sparse_ptr_flag_bitsILi2ELi16EEENSK_INS5_IJNS5_IJSB_SQ_EEENS5_IJSC_SH_EEEEEENS5_IJNS5_IJS1M_SG_EEESN_EEEEEEEvNS4_8identityENS4_13SM90_TMA_LOADENS1T_IS1V_NS4_18smem_ptr_flag_bitsILi16EEENSK_INS5_IJSQ_SH_EEENS5_IJSH_SB_EEEEEEEvS25_EENS_8epilogue10collective6detail29Sm90TmaWarpSpecializedAdapterINS2F_15DefaultEpilogueIfNS5_IJSB_llEEES2J_NS2E_6thread17LinearCombinationIfLi1EffLNS2K_9ScaleType4KindE0ELNS_15FloatRoundStyleE2EfEENS1_15EpilogueDefaultEEEEEvvEEEEvNT_6ParamsE)
        /*02b8*/ 	.short	0x0210
        /*02ba*/ 	.short	0x0570


	//----- nvinfo : EIATTR_SW_WAR
	.align		4
.L_36:
        /*02bc*/ 	.byte	0x04, 0x36
        /*02be*/ 	.short	(.L_38 - .L_37)
.L_37:
        /*02c0*/ 	.word	0x00000008
.L_38:


//--------------------- .nv.callgraph             --------------------------
	.section	.nv.callgraph,"",@"SHT_CUDA_CALLGRAPH"
	.align	4
	.sectionentsize	8
	.align		4
        /*0000*/ 	.word	0x00000000
	.align		4
        /*0004*/ 	.word	0xffffffff
	.align		4
        /*0008*/ 	.word	0x00000000
	.align		4
        /*000c*/ 	.word	0xfffffffe
	.align		4
        /*0010*/ 	.word	0x00000000
	.align		4
        /*0014*/ 	.word	0xfffffffd
	.align		4
        /*0018*/ 	.word	0x00000000
	.align		4
        /*001c*/ 	.word	0xfffffffc


//--------------------- .nv.constant4             --------------------------
	.section	.nv.constant4,"a",@progbits
	.align	8
	.align		8
.nv.constant4:
        /*0000*/ 	.dword	_ZN39_INTERNAL_6d179222_4_k_cu_d0834e58_27924cuda3std3__45__cpo5beginE
	.align		8
        /*0008*/ 	.dword	_ZN39_INTERNAL_6d179222_4_k_cu_d0834e58_27924cuda3std3__45__cpo3endE
	.align		8
        /*0010*/ 	.dword	_ZN39_INTERNAL_6d179222_4_k_cu_d0834e58_27924cuda3std3__45__cpo6cbeginE
	.align		8
        /*0018*/ 	.dword	_ZN39_INTERNAL_6d179222_4_k_cu_d0834e58_27924cuda3std3__45__cpo4cendE
	.align		8
        /*0020*/ 	.dword	_ZN39_INTERNAL_6d179222_4_k_cu_d0834e58_27924cuda3std3__441_GLOBAL__N__6d179222_4_k_cu_d0834e58_27926ignoreE
	.align		8
        /*0028*/ 	.dword	_ZN39_INTERNAL_6d179222_4_k_cu_d0834e58_27924cuda3std3__419piecewise_constructE
	.align		8
        /*0030*/ 	.dword	_ZN39_INTERNAL_6d179222_4_k_cu_d0834e58_27924cuda3std3__48in_placeE
	.align		8
        /*0038*/ 	.dword	_ZN39_INTERNAL_6d179222_4_k_cu_d0834e58_27924cuda3std6ranges3__45__cpo4swapE
	.align		8
        /*0040*/ 	.dword	_ZN39_INTERNAL_6d179222_4_k_cu_d0834e58_27924cuda3std6ranges3__45__cpo9iter_moveE
	.align		8
        /*0048*/ 	.dword	_ZN39_INTERNAL_6d179222_4_k_cu_d0834e58_27924cute7productE
	.align		8
        /*0050*/ 	.dword	_ZN39_INTERNAL_6d179222_4_k_cu_d0834e58_27924cute1_E


//--------------------- .text._ZN7cutlass13device_kernelINS_4gemm6kernel13GemmUniversalIN4cute5tupleIJiiiiEEENS1_10collective13CollectiveMmaINS1_40MainloopSm90TmaGmmaWarpSpecializedSparseILi6ENS5_IJNS4_1CILi1EEENSA_ILi2EEESB_EEENS1_35KernelTmaWarpSpecializedCooperativeEEENS5_IJNSA_ILi128EEENSA_ILi64EEESG_EEENS_10bfloat16_tENS5_IJNS4_6LayoutINS5_IJiNS5_IJSC_iEEEiEEENS5_IJlNS5_IJSB_SC_EEElEEEEENSK_INS5_IJNS5_IJNS5_IJNSA_ILi8EEESC_NSA_ILi4EEEEEEiEEENS5_IJNS5_IJNSA_ILi16EEESC_SR_EEEiEEEiEEENS5_IJNS5_IJNS5_IJSG_SU_NSA_ILi2048EEEEEENSA_ILi8192EEEEEENS5_IJNS5_IJSB_NSA_ILi1024EEENSA_ILi32EEEEEElEEElEEEEEEEESJ_NS5_IJlSB_lEEENS4_8TiledMMAINS4_8MMA_AtomIJNS4_4SM904GMMA6SPARSE28GMMA_64x64x32_F32BF16BF16_SSILNS1D_5MajorE0ELS1G_0ELNS1D_7ScaleInE1ELS1H_1ELNS1D_9SparseSelE0EEEEEENSK_INS5_IJSC_SB_SB_EEENS5_IJSB_NSA_ILi0EEES1M_EEEEENS5_IJNS4_10UnderscoreES1P_S1P_EEEEENS4_23SM90_TMA_LOAD_MULTICASTENS4_14ComposedLayoutINS4_7SwizzleILi3ELi4ELi3EEENS4_25smem_sparse_ptr_flag_bitsILi2ELi16EEENSK_INS5_IJNS5_IJSB_SQ_EEENS5_IJSC_SH_EEEEEENS5_IJNS5_IJS1M_SG_EEESN_EEEEEEEvNS4_8identityENS4_13SM90_TMA_LOADENS1T_IS1V_NS4_18smem_ptr_flag_bitsILi16EEENSK_INS5_IJSQ_SH_EEENS5_IJSH_SB_EEEEEEEvS25_EENS_8epilogue10collective6detail29Sm90TmaWarpSpecializedAdapterINS2F_15DefaultEpilogueIfNS5_IJSB_llEEES2J_NS2E_6thread17LinearCombinationIfLi1EffLNS2K_9ScaleType4KindE0ELNS_15FloatRoundStyleE2EfEENS1_15EpilogueDefaultEEEEEvvEEEEvNT_6ParamsE --------------------------
	.section	.text._ZN7cutlass13device_kernelINS_4gemm6kernel13GemmUniversalIN4cute5tupleIJiiiiEEENS1_10collective13CollectiveMmaINS1_40MainloopSm90TmaGmmaWarpSpecializedSparseILi6ENS5_IJNS4_1CILi1EEENSA_ILi2EEESB_EEENS1_35KernelTmaWarpSpecializedCooperativeEEENS5_IJNSA_ILi128EEENSA_ILi64EEESG_EEENS_10bfloat16_tENS5_IJNS4_6LayoutINS5_IJiNS5_IJSC_iEEEiEEENS5_IJlNS5_IJSB_SC_EEElEEEEENSK_INS5_IJNS5_IJNS5_IJNSA_ILi8EEESC_NSA_ILi4EEEEEEiEEENS5_IJNS5_IJNSA_ILi16EEESC_SR_EEEiEEEiEEENS5_IJNS5_IJNS5_IJSG_SU_NSA_ILi2048EEEEEENSA_ILi8192EEEEEENS5_IJNS5_IJSB_NSA_ILi1024EEENSA_ILi32EEEEEElEEElEEEEEEEESJ_NS5_IJlSB_lEEENS4_8TiledMMAINS4_8MMA_AtomIJNS4_4SM904GMMA6SPARSE28GMMA_64x64x32_F32BF16BF16_SSILNS1D_5MajorE0ELS1G_0ELNS1D_7ScaleInE1ELS1H_1ELNS1D_9SparseSelE0EEEEEENSK_INS5_IJSC_SB_SB_EEENS5_IJSB_NSA_ILi0EEES1M_EEEEENS5_IJNS4_10UnderscoreES1P_S1P_EEEEENS4_23SM90_TMA_LOAD_MULTICASTENS4_14ComposedLayoutINS4_7SwizzleILi3ELi4ELi3EEENS4_25smem_sparse_ptr_flag_bitsILi2ELi16EEENSK_INS5_IJNS5_IJSB_SQ_EEENS5_IJSC_SH_EEEEEENS5_IJNS5_IJS1M_SG_EEESN_EEEEEEEvNS4_8identityENS4_13SM90_TMA_LOADENS1T_IS1V_NS4_18smem_ptr_flag_bitsILi16EEENSK_INS5_IJSQ_SH_EEENS5_IJSH_SB_EEEEEEEvS25_EENS_8epilogue10collective6detail29Sm90TmaWarpSpecializedAdapterINS2F_15DefaultEpilogueIfNS5_IJSB_llEEES2J_NS2E_6thread17LinearCombinationIfLi1EffLNS2K_9ScaleType4KindE0ELNS_15FloatRoundStyleE2EfEENS1_15EpilogueDefaultEEEEEvvEEEEvNT_6ParamsE,"ax",@progbits
	.align	128
.text._ZN7cutlass13device_kernelINS_4gemm6kernel13GemmUniversalIN4cute5tupleIJiiiiEEENS1_10collective13CollectiveMmaINS1_40MainloopSm90TmaGmmaWarpSpecializedSparseILi6ENS5_IJNS4_1CILi1EEENSA_ILi2EEESB_EEENS1_35KernelTmaWarpSpecializedCooperativeEEENS5_IJNSA_ILi128EEENSA_ILi64EEESG_EEENS_10bfloat16_tENS5_IJNS4_6LayoutINS5_IJiNS5_IJSC_iEEEiEEENS5_IJlNS5_IJSB_SC_EEElEEEEENSK_INS5_IJNS5_IJNS5_IJNSA_ILi8EEESC_NSA_ILi4EEEEEEiEEENS5_IJNS5_IJNSA_ILi16EEESC_SR_EEEiEEEiEEENS5_IJNS5_IJNS5_IJSG_SU_NSA_ILi2048EEEEEENSA_ILi8192EEEEEENS5_IJNS5_IJSB_NSA_ILi1024EEENSA_ILi32EEEEEElEEElEEEEEEEESJ_NS5_IJlSB_lEEENS4_8TiledMMAINS4_8MMA_AtomIJNS4_4SM904GMMA6SPARSE28GMMA_64x64x32_F32BF16BF16_SSILNS1D_5MajorE0ELS1G_0ELNS1D_7ScaleInE1ELS1H_1ELNS1D_9SparseSelE0EEEEEENSK_INS5_IJSC_SB_SB_EEENS5_IJSB_NSA_ILi0EEES1M_EEEEENS5_IJNS4_10UnderscoreES1P_S1P_EEEEENS4_23SM90_TMA_LOAD_MULTICASTENS4_14ComposedLayoutINS4_7SwizzleILi3ELi4ELi3EEENS4_25smem_sparse_ptr_flag_bitsILi2ELi16EEENSK_INS5_IJNS5_IJSB_SQ_EEENS5_IJSC_SH_EEEEEENS5_IJNS5_IJS1M_SG_EEESN_EEEEEEEvNS4_8identityENS4_13SM90_TMA_LOADENS1T_IS1V_NS4_18smem_ptr_flag_bitsILi16EEENSK_INS5_IJSQ_SH_EEENS5_IJSH_SB_EEEEEEEvS25_EENS_8epilogue10collective6detail29Sm90TmaWarpSpecializedAdapterINS2F_15DefaultEpilogueIfNS5_IJSB_llEEES2J_NS2E_6thread17LinearCombinationIfLi1EffLNS2K_9ScaleType4KindE0ELNS_15FloatRoundStyleE2EfEENS1_15EpilogueDefaultEEEEEvvEEEEvNT_6ParamsE:
        .type           _ZN7cutlass13device_kernelINS_4gemm6kernel13GemmUniversalIN4cute5tupleIJiiiiEEENS1_10collective13CollectiveMmaINS1_40MainloopSm90TmaGmmaWarpSpecializedSparseILi6ENS5_IJNS4_1CILi1EEENSA_ILi2EEESB_EEENS1_35KernelTmaWarpSpecializedCooperativeEEENS5_IJNSA_ILi128EEENSA_ILi64EEESG_EEENS_10bfloat16_tENS5_IJNS4_6LayoutINS5_IJiNS5_IJSC_iEEEiEEENS5_IJlNS5_IJSB_SC_EEElEEEEENSK_INS5_IJNS5_IJNS5_IJNSA_ILi8EEESC_NSA_ILi4EEEEEEiEEENS5_IJNS5_IJNSA_ILi16EEESC_SR_EEEiEEEiEEENS5_IJNS5_IJNS5_IJSG_SU_NSA_ILi2048EEEEEENSA_ILi8192EEEEEENS5_IJNS5_IJSB_NSA_ILi1024EEENSA_ILi32EEEEEElEEElEEEEEEEESJ_NS5_IJlSB_lEEENS4_8TiledMMAINS4_8MMA_AtomIJNS4_4SM904GMMA6SPARSE28GMMA_64x64x32_F32BF16BF16_SSILNS1D_5MajorE0ELS1G_0ELNS1D_7ScaleInE1ELS1H_1ELNS1D_9SparseSelE0EEEEEENSK_INS5_IJSC_SB_SB_EEENS5_IJSB_NSA_ILi0EEES1M_EEEEENS5_IJNS4_10UnderscoreES1P_S1P_EEEEENS4_23SM90_TMA_LOAD_MULTICASTENS4_14ComposedLayoutINS4_7SwizzleILi3ELi4ELi3EEENS4_25smem_sparse_ptr_flag_bitsILi2ELi16EEENSK_INS5_IJNS5_IJSB_SQ_EEENS5_IJSC_SH_EEEEEENS5_IJNS5_IJS1M_SG_EEESN_EEEEEEEvNS4_8identityENS4_13SM90_TMA_LOADENS1T_IS1V_NS4_18smem_ptr_flag_bitsILi16EEENSK_INS5_IJSQ_SH_EEENS5_IJSH_SB_EEEEEEEvS25_EENS_8epilogue10collective6detail29Sm90TmaWarpSpecializedAdapterINS2F_15DefaultEpilogueIfNS5_IJSB_llEEES2J_NS2E_6thread17LinearCombinationIfLi1EffLNS2K_9ScaleType4KindE0ELNS_15FloatRoundStyleE2EfEENS1_15EpilogueDefaultEEEEEvvEEEEvNT_6ParamsE,@function
        .size           _ZN7cutlass13device_kernelINS_4gemm6kernel13GemmUniversalIN4cute5tupleIJiiiiEEENS1_10collective13CollectiveMmaINS1_40MainloopSm90TmaGmmaWarpSpecializedSparseILi6ENS5_IJNS4_1CILi1EEENSA_ILi2EEESB_EEENS1_35KernelTmaWarpSpecializedCooperativeEEENS5_IJNSA_ILi128EEENSA_ILi64EEESG_EEENS_10bfloat16_tENS5_IJNS4_6LayoutINS5_IJiNS5_IJSC_iEEEiEEENS5_IJlNS5_IJSB_SC_EEElEEEEENSK_INS5_IJNS5_IJNS5_IJNSA_ILi8EEESC_NSA_ILi4EEEEEEiEEENS5_IJNS5_IJNSA_ILi16EEESC_SR_EEEiEEEiEEENS5_IJNS5_IJNS5_IJSG_SU_NSA_ILi2048EEEEEENSA_ILi8192EEEEEENS5_IJNS5_IJSB_NSA_ILi1024EEENSA_ILi32EEEEEElEEElEEEEEEEESJ_NS5_IJlSB_lEEENS4_8TiledMMAINS4_8MMA_AtomIJNS4_4SM904GMMA6SPARSE28GMMA_64x64x32_F32BF16BF16_SSILNS1D_5MajorE0ELS1G_0ELNS1D_7ScaleInE1ELS1H_1ELNS1D_9SparseSelE0EEEEEENSK_INS5_IJSC_SB_SB_EEENS5_IJSB_NSA_ILi0EEES1M_EEEEENS5_IJNS4_10UnderscoreES1P_S1P_EEEEENS4_23SM90_TMA_LOAD_MULTICASTENS4_14ComposedLayoutINS4_7SwizzleILi3ELi4ELi3EEENS4_25smem_sparse_ptr_flag_bitsILi2ELi16EEENSK_INS5_IJNS5_IJSB_SQ_EEENS5_IJSC_SH_EEEEEENS5_IJNS5_IJS1M_SG_EEESN_EEEEEEEvNS4_8identityENS4_13SM90_TMA_LOADENS1T_IS1V_NS4_18smem_ptr_flag_bitsILi16EEENSK_INS5_IJSQ_SH_EEENS5_IJSH_SB_EEEEEEEvS25_EENS_8epilogue10collective6detail29Sm90TmaWarpSpecializedAdapterINS2F_15DefaultEpilogueIfNS5_IJSB_llEEES2J_NS2E_6thread17LinearCombinationIfLi1EffLNS2K_9ScaleType4KindE0ELNS_15FloatRoundStyleE2EfEENS1_15EpilogueDefaultEEEEEvvEEEEvNT_6ParamsE,(.L_x_128 - _ZN7cutlass13device_kernelINS_4gemm6kernel13GemmUniversalIN4cute5tupleIJiiiiEEENS1_10collective13CollectiveMmaINS1_40MainloopSm90TmaGmmaWarpSpecializedSparseILi6ENS5_IJNS4_1CILi1EEENSA_ILi2EEESB_EEENS1_35KernelTmaWarpSpecializedCooperativeEEENS5_IJNSA_ILi128EEENSA_ILi64EEESG_EEENS_10bfloat16_tENS5_IJNS4_6LayoutINS5_IJiNS5_IJSC_iEEEiEEENS5_IJlNS5_IJSB_SC_EEElEEEEENSK_INS5_IJNS5_IJNS5_IJNSA_ILi8EEESC_NSA_ILi4EEEEEEiEEENS5_IJNS5_IJNSA_ILi16EEESC_SR_EEEiEEEiEEENS5_IJNS5_IJNS5_IJSG_SU_NSA_ILi2048EEEEEENSA_ILi8192EEEEEENS5_IJNS5_IJSB_NSA_ILi1024EEENSA_ILi32EEEEEElEEElEEEEEEEESJ_NS5_IJlSB_lEEENS4_8TiledMMAINS4_8MMA_AtomIJNS4_4SM904GMMA6SPARSE28GMMA_64x64x32_F32BF16BF16_SSILNS1D_5MajorE0ELS1G_0ELNS1D_7ScaleInE1ELS1H_1ELNS1D_9SparseSelE0EEEEEENSK_INS5_IJSC_SB_SB_EEENS5_IJSB_NSA_ILi0EEES1M_EEEEENS5_IJNS4_10UnderscoreES1P_S1P_EEEEENS4_23SM90_TMA_LOAD_MULTICASTENS4_14ComposedLayoutINS4_7SwizzleILi3ELi4ELi3EEENS4_25smem_sparse_ptr_flag_bitsILi2ELi16EEENSK_INS5_IJNS5_IJSB_SQ_EEENS5_IJSC_SH_EEEEEENS5_IJNS5_IJS1M_SG_EEESN_EEEEEEEvNS4_8identityENS4_13SM90_TMA_LOADENS1T_IS1V_NS4_18smem_ptr_flag_bitsILi16EEENSK_INS5_IJSQ_SH_EEENS5_IJSH_SB_EEEEEEEvS25_EENS_8epilogue10collective6detail29Sm90TmaWarpSpecializedAdapterINS2F_15DefaultEpilogueIfNS5_IJSB_llEEES2J_NS2E_6thread17LinearCombinationIfLi1EffLNS2K_9ScaleType4KindE0ELNS_15FloatRoundStyleE2EfEENS1_15EpilogueDefaultEEEEEvvEEEEvNT_6ParamsE)
        .other          _ZN7cutlass13device_kernelINS_4gemm6kernel13GemmUniversalIN4cute5tupleIJiiiiEEENS1_10collective13CollectiveMmaINS1_40MainloopSm90TmaGmmaWarpSpecializedSparseILi6ENS5_IJNS4_1CILi1EEENSA_ILi2EEESB_EEENS1_35KernelTmaWarpSpecializedCooperativeEEENS5_IJNSA_ILi128EEENSA_ILi64EEESG_EEENS_10bfloat16_tENS5_IJNS4_6LayoutINS5_IJiNS5_IJSC_iEEEiEEENS5_IJlNS5_IJSB_SC_EEElEEEEENSK_INS5_IJNS5_IJNS5_IJNSA_ILi8EEESC_NSA_ILi4EEEEEEiEEENS5_IJNS5_IJNSA_ILi16EEESC_SR_EEEiEEEiEEENS5_IJNS5_IJNS5_IJSG_SU_NSA_ILi2048EEEEEENSA_ILi8192EEEEEENS5_IJNS5_IJSB_NSA_ILi1024EEENSA_ILi32EEEEEElEEElEEEEEEEESJ_NS5_IJlSB_lEEENS4_8TiledMMAINS4_8MMA_AtomIJNS4_4SM904GMMA6SPARSE28GMMA_64x64x32_F32BF16BF16_SSILNS1D_5MajorE0ELS1G_0ELNS1D_7ScaleInE1ELS1H_1ELNS1D_9SparseSelE0EEEEEENSK_INS5_IJSC_SB_SB_EEENS5_IJSB_NSA_ILi0EEES1M_EEEEENS5_IJNS4_10UnderscoreES1P_S1P_EEEEENS4_23SM90_TMA_LOAD_MULTICASTENS4_14ComposedLayoutINS4_7SwizzleILi3ELi4ELi3EEENS4_25smem_sparse_ptr_flag_bitsILi2ELi16EEENSK_INS5_IJNS5_IJSB_SQ_EEENS5_IJSC_SH_EEEEEENS5_IJNS5_IJS1M_SG_EEESN_EEEEEEEvNS4_8identityENS4_13SM90_TMA_LOADENS1T_IS1V_NS4_18smem_ptr_flag_bitsILi16EEENSK_INS5_IJSQ_SH_EEENS5_IJSH_SB_EEEEEEEvS25_EENS_8epilogue10collective6detail29Sm90TmaWarpSpecializedAdapterINS2F_15DefaultEpilogueIfNS5_IJSB_llEEES2J_NS2E_6thread17LinearCombinationIfLi1EffLNS2K_9ScaleType4KindE0ELNS_15FloatRoundStyleE2EfEENS1_15EpilogueDefaultEEEEEvvEEEEvNT_6ParamsE,@"STO_CUDA_ENTRY STV_DEFAULT"
_ZN7cutlass13device_kernelINS_4gemm6kernel13GemmUniversalIN4cute5tupleIJiiiiEEENS1_10collective13CollectiveMmaINS1_40MainloopSm90TmaGmmaWarpSpecializedSparseILi6ENS5_IJNS4_1CILi1EEENSA_ILi2EEESB_EEENS1_35KernelTmaWarpSpecializedCooperativeEEENS5_IJNSA_ILi128EEENSA_ILi64EEESG_EEENS_10bfloat16_tENS5_IJNS4_6LayoutINS5_IJiNS5_IJSC_iEEEiEEENS5_IJlNS5_IJSB_SC_EEElEEEEENSK_INS5_IJNS5_IJNS5_IJNSA_ILi8EEESC_NSA_ILi4EEEEEEiEEENS5_IJNS5_IJNSA_ILi16EEESC_SR_EEEiEEEiEEENS5_IJNS5_IJNS5_IJSG_SU_NSA_ILi2048EEEEEENSA_ILi8192EEEEEENS5_IJNS5_IJSB_NSA_ILi1024EEENSA_ILi32EEEEEElEEElEEEEEEEESJ_NS5_IJlSB_lEEENS4_8TiledMMAINS4_8MMA_AtomIJNS4_4SM904GMMA6SPARSE28GMMA_64x64x32_F32BF16BF16_SSILNS1D_5MajorE0ELS1G_0ELNS1D_7ScaleInE1ELS1H_1ELNS1D_9SparseSelE0EEEEEENSK_INS5_IJSC_SB_SB_EEENS5_IJSB_NSA_ILi0EEES1M_EEEEENS5_IJNS4_10UnderscoreES1P_S1P_EEEEENS4_23SM90_TMA_LOAD_MULTICASTENS4_14ComposedLayoutINS4_7SwizzleILi3ELi4ELi3EEENS4_25smem_sparse_ptr_flag_bitsILi2ELi16EEENSK_INS5_IJNS5_IJSB_SQ_EEENS5_IJSC_SH_EEEEEENS5_IJNS5_IJS1M_SG_EEESN_EEEEEEEvNS4_8identityENS4_13SM90_TMA_LOADENS1T_IS1V_NS4_18smem_ptr_flag_bitsILi16EEENSK_INS5_IJSQ_SH_EEENS5_IJSH_SB_EEEEEEEvS25_EENS_8epilogue10collective6detail29Sm90TmaWarpSpecializedAdapterINS2F_15DefaultEpilogueIfNS5_IJSB_llEEES2J_NS2E_6thread17LinearCombinationIfLi1EffLNS2K_9ScaleType4KindE0ELNS_15FloatRoundStyleE2EfEENS1_15EpilogueDefaultEEEEEvvEEEEvNT_6ParamsE:
[----:B------:R-:W-:Y:S01]  /*0000*/  LDC R1, c[0x0][0x28] ;  /* 0x00000a00ff017b82 */ /* 0x000fe20000000800 */
[----:B------:R-:W0:Y:S01]  /*0010*/  S2R R0, SR_TID.X ;  /* 0x0000000000007919 */ /* 0x000e220000002100 */
[----:B------:R-:W-:Y:S01]  /*0020*/  ELECT P0, URZ, PT ;  /* 0x00000000003f782f */ /* 0x000fe20003800000 */
[----:B------:R-:W-:Y:S01]  /*0030*/  BSSY B0, `(.L_x_0) ;  /* 0x0000012000007945 */ /* 0x000fe20003800000 */
[--C-:B0-----:R-:W-:Y:S02]  /*0040*/  SHF.R.U32.HI R2, RZ, 0x5, R0.reuse ;  /* 0x00000005ff027819 */ /* 0x101fe40000011600 */
[----:B------:R-:W-:-:S03]  /*0050*/  SHF.R.U32.HI R6, RZ, 0x7, R0 ;  /* 0x00000007ff067819 */ /* 0x000fc60000011600 */
[----:B------:R-:W0:Y:S04]  /*0060*/  SHFL.IDX PT, R7, R2, RZ, 0x1f ;  /* 0x00001fff02077589 */ /* 0x000e2800000e0000 */
[----:B------:R1:W2:Y:S01]  /*0070*/  SHFL.IDX PT, R4, R6, RZ, 0x1f ;  /* 0x00001fff06047589 */ /* 0x0002a200000e0000 */
[----:B0-----:R-:W-:-:S13]  /*0080*/  ISETP.NE.OR P0, PT, R7, RZ, !P0 ;  /* 0x000000ff0700720c */ /* 0x001fda0004705670 */
[----:B-12---:R-:W-:Y:S05]  /*0090*/  @P0 BRA `(.L_x_1) ;  /* 0x00000000002c0947 */ /* 0x006fea0003800000 */
[----:B------:R-:W-:Y:S02]  /*00a0*/  ULDC.64 UR4, c[0x0][0x198] ;  /* 0x0000660000047ab9 */ /* 0x000fe40000000a00 */
[----:B------:R-:W-:Y:S02]  /*00b0*/  UIADD3 UR6, UP0, UR4, 0xf0, URZ ;  /* 0x000000f004067890 */ /* 0x000fe4000ff1e03f */
[----:B------:R-:W-:Y:S02]  /*00c0*/  UIADD3 UR8, UP1, UR4, 0x1f0, URZ ;  /* 0x000001f004087890 */ /* 0x000fe4000ff3e03f */
[----:B------:R-:W-:Y:S02]  /*00d0*/  UIADD3 UR4, UP2, UR4, 0x2f0, URZ ;  /* 0x000002f004047890 */ /* 0x000fe4000ff5e03f */
[----:B------:R-:W-:Y:S02]  /*00e0*/  UIADD3.X UR7, URZ, UR5, URZ, UP0, !UPT ;  /* 0x000000053f077290 */ /* 0x000fe400087fe43f */
[----:B------:R-:W-:-:S02]  /*00f0*/  UIADD3.X UR9, URZ, UR5, URZ, UP1, !UPT ;  /* 0x000000053f097290 */ /* 0x000fc40008ffe43f */
[----:B------:R-:W-:-:S05]  /*0100*/  UIADD3.X UR5, URZ, UR5, URZ, UP2, !UPT ;  /* 0x000000053f057290 */ /* 0x000fca00097fe43f */
[----:B------:R0:W-:Y:S02]  /*0110*/  UTMACCTL.PF [UR6] ;  /* 0x00000000060079b9 */ /* 0x0001e40008040000 */
[----:B------:R0:W-:Y:S02]  /*0120*/  UTMACCTL.PF [UR8] ;  /* 0x00000000080079b9 */ /* 0x0001e40008040000 */
[----:B------:R0:W-:Y:S02]  /*0130*/  UTMACCTL.PF [UR4] ;  /* 0x00000000040079b9 */ /* 0x0001e40008040000 */
[----:B0-----:R-:W-:Y:S01]  /*0140*/  NOP ;  /* 0x0000000000007918 */ /* 0x001fe20000000000 */
.L_x_1:
[----:B------:R-:W-:Y:S05]  /*0150*/  BSYNC B0 ;  /* 0x0000000000007941 */ /* 0x000fea0003800000 */
.L_x_0:
[----:B------:R-:W0:Y:S02]  /*0160*/  SHFL.IDX PT, R3, R2, RZ, 0x1f ;  /* 0x00001fff02037589 */ /* 0x000e2400000e0000 */
[----:B0-----:R-:W-:-:S13]  /*0170*/  ISETP.NE.AND P0, PT, R3, RZ, PT ;  /* 0x000000ff0300720c */ /* 0x001fda0003f05270 */
[----:B------:R-:W-:Y:S05]  /*0180*/  @P0 BRA `(.L_x_2) ;  /* 0x0000000000680947 */ /* 0x000fea0003800000 */
[----:B------:R-:W0:Y:S01]  /*0190*/  S2UR UR8, SR_CgaCtaId ;  /* 0x00000000000879c3 */ /* 0x000e220000008800 */
[----:B------:R-:W-:Y:S01]  /*01a0*/  UMOV UR4, 0x400 ;  /* 0x0000040000047882 */ /* 0x000fe20000000000 */
[----:B------:R-:W-:Y:S01]  /*01b0*/  UMOV UR5, 0x1 ;  /* 0x0000000100057882 */ /* 0x000fe20000000000 */
[----:B------:R-:W-:Y:S01]  /*01c0*/  UMOV UR6, 0x4 ;  /* 0x0000000400067882 */ /* 0x000fe20000000000 */
[----:B------:R-:W-:Y:S01]  /*01d0*/  ELECT P0, URZ, PT ;  /* 0x00000000003f782f */ /* 0x000fe20003800000 */
[----:B------:R-:W-:-:S04]  /*01e0*/  UIADD3 UR6, -UR6, 0x100000, URZ ;  /* 0x0010000006067890 */ /* 0x000fc8000fffe13f */
[----:B------:R-:W-:Y:S02]  /*01f0*/  USHF.L.U32 UR7, UR6, 0xb, URZ ;  /* 0x0000000b06077899 */ /* 0x000fe4000800063f */
[----:B------:R-:W-:Y:S02]  /*0200*/  USHF.L.U32 UR6, UR6, 0x1, URZ ;  /* 0x0000000106067899 */ /* 0x000fe4000800063f */
[----:B0-----:R-:W-:Y:S02]  /*0210*/  ULEA UR8, UR8, UR4, 0x18 ;  /* 0x0000000408087291 */ /* 0x001fe4000f8ec03f */
[----:B------:R-:W-:-:S04]  /*0220*/  UIADD3 UR4, -UR5, 0x100000, URZ ;  /* 0x0010000005047890 */ /* 0x000fc8000fffe13f */
[----:B------:R-:W-:Y:S02]  /*0230*/  USHF.L.U32 UR5, UR4, 0xb, URZ ;  /* 0x0000000b04057899 */ /* 0x000fe4000800063f */
[----:B------:R-:W-:Y:S01]  /*0240*/  USHF.L.U32 UR4, UR4, 0x1, URZ ;  /* 0x0000000104047899 */ /* 0x000fe2000800063f */
[----:B------:R-:W0:Y:S11]  /*0250*/  FENCE.VIEW.ASYNC.S ;  /* 0x00000000000073c6 */ /* 0x000e360000000000 */
[----:B0-----:R0:W1:Y:S01]  /*0260*/  SYNCS.EXCH.64 URZ, [UR8], UR4 ;  /* 0x00000004083f75b2 */ /* 0x0010620008000100 */
[----:B------:R0:W2:Y:S01]  /*0270*/  SYNCS.EXCH.64 URZ, [UR8+0x30], UR6 ;  /* 0x00003006083f75b2 */ /* 0x0000a20008000100 */
[----:B------:R0:W3:Y:S01]  /*0280*/  SYNCS.EXCH.64 URZ, [UR8+0x8], UR4 ;  /* 0x00000804083f75b2 */ /* 0x0000e20008000100 */
[----:B------:R0:W4:Y:S01]  /*0290*/  SYNCS.EXCH.64 URZ, [UR8+0x38], UR6 ;  /* 0x00003806083f75b2 */ /* 0x0001220008000100 */
[----:B------:R0:W0:Y:S01]  /*02a0*/  SYNCS.EXCH.64 URZ, [UR8+0x10], UR4 ;  /* 0x00001004083f75b2 */ /* 0x0000220008000100 */
[----:B------:R0:W0:Y:S01]  /*02b0*/  SYNCS.EXCH.64 URZ, [UR8+0x40], UR6 ;  /* 0x00004006083f75b2 */ /* 0x0000220008000100 */
[----:B------:R0:W0:Y:S01]  /*02c0*/  SYNCS.EXCH.64 URZ, [UR8+0x18], UR4 ;  /* 0x00001804083f75b2 */ /* 0x0000220008000100 */
[----:B------:R0:W0:Y:S01]  /*02d0*/  SYNCS.EXCH.64 URZ, [UR8+0x48], UR6 ;  /* 0x00004806083f75b2 */ /* 0x0000220008000100 */
[----:B------:R0:W0:Y:S01]  /*02e0*/  SYNCS.EXCH.64 URZ, [UR8+0x20], UR4 ;  /* 0x00002004083f75b2 */ /* 0x0000220008000100 */
[----:B------:R0:W0:Y:S01]  /*02f0*/  SYNCS.EXCH.64 URZ, [UR8+0x50], UR6 ;  /* 0x00005006083f75b2 */ /* 0x0000220008000100 */
[----:B------:R0:W0:Y:S01]  /*0300*/  SYNCS.EXCH.64 URZ, [UR8+0x28], UR4 ;  /* 0x00002804083f75b2 */ /* 0x0000220008000100 */
[----:B------:R0:W0:Y:S01]  /*0310*/  SYNCS.EXCH.64 URZ, [UR8+0x58], UR6 ;  /* 0x00005806083f75b2 */ /* 0x0000220008000100 */
[----:B------:R-:W-:Y:S01]  /*0320*/  NOP ;  /* 0x0000000000007918 */ /* 0x000fe20000000000 */
.L_x_2:
[----:B------:R-:W5:Y:S01]  /*0330*/  SHFL.IDX PT, R2, R2, RZ, 0x1f ;  /* 0x00001fff02027589 */ /* 0x000f6200000e0000 */
[----:B------:R-:W-:Y:S01]  /*0340*/  SHF.R.S32.HI R5, RZ, 0x1f, R0 ;  /* 0x0000001fff057819 */ /* 0x000fe20000011400 */
[----:B0-----:R-:W0:Y:S01]  /*0350*/  S2UR UR8, SR_CTAID.X ;  /* 0x00000000000879c3 */ /* 0x001e220000002500 */
[----:B------:R-:W-:Y:S01]  /*0360*/  ELECT P0, URZ, PT ;  /* 0x00000000003f782f */ /* 0x000fe20003800000 */
[----:B------:R-:W1:Y:S01]  /*0370*/  S2R R8, SR_CTAID.Y ;  /* 0x0000000000087919 */ /* 0x000e620000002600 */
[----:B------:R-:W-:Y:S01]  /*0380*/  LEA.HI R5, R5, R0, RZ, 0x7 ;  /* 0x0000000005057211 */ /* 0x000fe200078f38ff */
[----:B------:R-:W-:Y:S01]  /*0390*/  ULDC UR4, c[0x0][0x154] ;  /* 0x0000550000047ab9 */ /* 0x000fe20000000800 */
[----:B------:R-:W-:Y:S01]  /*03a0*/  VIADD R16, R4, 0xffffffff ;  /* 0xffffffff04107836 */ /* 0x000fe20000000000 */
[----:B------:R-:W-:Y:S01]  /*03b0*/  NOP ;  /* 0x0000000000007918 */ /* 0x000fe20000000000 */
[----:B------:R-:W-:Y:S01]  /*03c0*/  LOP3.LUT R5, R5, 0xffffff80, RZ, 0xc0, !PT ;  /* 0xffffff8005057812 */ /* 0x000fe200078ec0ff */
[----:B------:R-:W2:Y:S01]  /*03d0*/  LDC R15, c[0x0][0x140] ;  /* 0x00005000ff0f7b82 */ /* 0x000ea20000000800 */
[----:B------:R-:W-:Y:S01]  /*03e0*/  NOP ;  /* 0x0000000000007918 */ /* 0x000fe20000000000 */
[----:B------:R-:W-:-:S02]  /*03f0*/  ISETP.GE.U32.AND P5, PT, R16, 0x2, PT ;  /* 0x000000021000780c */ /* 0x000fc40003fa6070 */
[----:B------:R-:W-:-:S05]  /*0400*/  IMAD.IADD R5, R0, 0x1, -R5 ;  /* 0x0000000100057824 */ /* 0x000fca00078e0a05 */
[----:B------:R-:W-:Y:S02]  /*0410*/  SHF.R.S32.HI R10, RZ, 0x1f, R5 ;  /* 0x0000001fff0a7819 */ /* 0x000fe40000011405 */
[----:B------:R-:W-:Y:S02]  /*0420*/  LOP3.LUT P2, RZ, R5, 0x7, RZ, 0xc0, !PT ;  /* 0x0000000705ff7812 */ /* 0x000fe4000784c0ff */
[----:B------:R-:W-:Y:S02]  /*0430*/  LEA.HI R10, R10, R5, RZ, 0x3 ;  /* 0x000000050a0a7211 */ /* 0x000fe400078f18ff */
[----:B-----5:R-:W-:Y:S02]  /*0440*/  ISETP.NE.OR P0, PT, R2, RZ, !P0 ;  /* 0x000000ff0200720c */ /* 0x020fe40004705670 */
[--C-:B------:R-:W-:Y:S02]  /*0450*/  SHF.R.S32.HI R2, RZ, 0x3, R10.reuse ;  /* 0x00000003ff027819 */ /* 0x100fe4000001140a */
[----:B------:R-:W-:-:S02]  /*0460*/  SHF.R.S32.HI R11, RZ, 0x1f, R10 ;  /* 0x0000001fff0b7819 */ /* 0x000fc4000001140a */
[----:B------:R-:W-:Y:S02]  /*0470*/  SHF.R.S32.HI R10, RZ, 0x1f, R3 ;  /* 0x0000001fff0a7819 */ /* 0x000fe40000011403 */
[----:B------:R-:W-:Y:S02]  /*0480*/  LEA.HI R11, R11, R2, RZ, 0x2 ;  /* 0x000000020b0b7211 */ /* 0x000fe400078f10ff */
[----:B------:R-:W-:Y:S02]  /*0490*/  LEA.HI R10, R10, R3, RZ, 0x2 ;  /* 0x000000030a0a7211 */ /* 0x000fe400078f10ff */
[----:B-1----:R-:W-:Y:S01]  /*04a0*/  I2FP.F32.U32 R13, R8 ;  /* 0x00000008000d7245 */ /* 0x002fe20000201000 */
[----:B------:R-:W-:Y:S01]  /*04b0*/  VOTEU.ALL UP0, P0 ;  /* 0x00000000003f7886 */ /* 0x000fe20000000000 */
[----:B------:R-:W-:Y:S01]  /*04c0*/  LOP3.LUT R12, R10, 0x3ffffffc, RZ, 0xc0, !PT ;  /* 0x3ffffffc0a0c7812 */ /* 0x000fe200078ec0ff */
[----:B------:R-:W-:Y:S01]  /*04d0*/  VOTEU.ALL UP1, P0 ;  /* 0x00000000003f7886 */ /* 0x000fe20000020000 */
[----:B------:R-:W-:Y:S01]  /*04e0*/  LOP3.LUT R11, R11, 0xfffffffc, RZ, 0xc0, !PT ;  /* 0xfffffffc0b0b7812 */ /* 0x000fe200078ec0ff */
[----:B------:R-:W-:Y:S01]  /*04f0*/  FMUL R14, R13, UR4 ;  /* 0x000000040d0e7c20 */ /* 0x000fe20008400000 */
[----:B------:R-:W1:Y:S01]  /*0500*/  @!UP0 S2UR UR7, SR_CgaCtaId ;  /* 0x00000000000789c3 */ /* 0x000e620000008800 */
[----:B------:R-:W-:Y:S01]  /*0510*/  IMAD.IADD R3, R3, 0x1, -R12 ;  /* 0x0000000103037824 */ /* 0x000fe200078e0a0c */
[----:B0-----:R-:W-:Y:S01]  /*0520*/  I2FP.F32.U32 R12, UR8 ;  /* 0x00000008000c7c45 */ /* 0x001fe20008201000 */
[----:B------:R-:W-:Y:S01]  /*0530*/  IMAD.IADD R10, R2, 0x1, -R11 ;  /* 0x00000001020a7824 */ /* 0x000fe200078e0a0b */
[----:B------:R-:W-:Y:S01]  /*0540*/  ULDC UR4, c[0x0][0x150] ;  /* 0x0000540000047ab9 */ /* 0x000fe20000000800 */
[----:B------:R-:W-:Y:S01]  /*0550*/  SHF.R.S32.HI R2, RZ, 0x1f, R7 ;  /* 0x0000001fff027819 */ /* 0x000fe20000011407 */
[----:B------:R-:W0:Y:S01]  /*0560*/  F2I.U32.TRUNC.NTZ R14, R14 ;  /* 0x0000000e000e7305 */ /* 0x000e22000020f000 */
[----:B------:R-:W-:Y:S01]  /*0570*/  FMUL R12, R12, UR4 ;  /* 0x000000040c0c7c20 */ /* 0x000fe20008400000 */
[----:B------:R-:W5:Y:S01]  /*0580*/  LDC R11, c[0x0][0x148] ;  /* 0x00005200ff0b7b82 */ /* 0x000f620000000800 */
[----:B------:R-:W-:Y:S01]  /*0590*/  LEA.HI R2, R2, R7, RZ, 0x2 ;  /* 0x0000000702027211 */ /* 0x000fe200078f10ff */
[----:B------:R-:W-:Y:S01]  /*05a0*/  IMAD R3, R3, 0x4, R10 ;  /* 0x0000000403037824 */ /* 0x000fe200078e020a */
[----:B------:R-:W-:Y:S01]  /*05b0*/  UMOV UR4, 0x20 ;  /* 0x0000002000047882 */ /* 0x000fe20000000000 */
[----:B------:R-:W-:Y:S01]  /*05c0*/  @!UP0 UMOV UR6, 0x400 ;  /* 0x0000040000068882 */ /* 0x000fe20000000000 */
[----:B------:R-:W-:Y:S01]  /*05d0*/  LOP3.LUT R2, R2, 0xfffffffc, RZ, 0xc0, !PT ;  /* 0xfffffffc02027812 */ /* 0x000fe200078ec0ff */
[----:B------:R-:W3:Y:S01]  /*05e0*/  F2I.U32.TRUNC.NTZ R12, R12 ;  /* 0x0000000c000c7305 */ /* 0x000ee2000020f000 */
[----:B------:R-:W-:Y:S01]  /*05f0*/  IMAD.SHL.U32 R10, R3, 0x4, RZ ;  /* 0x00000004030a7824 */ /* 0x000fe200078e00ff */
[----:B------:R-:W4:Y:S01]  /*0600*/  LDC R13, c[0x0][0x144] ;  /* 0x00005100ff0d7b82 */ /* 0x000f220000000800 */
[----:B------:R-:W-:-:S04]  /*0610*/  @!UP0 UIADD3 UR4, -UR4, 0x100000, URZ ;  /* 0x0010000004048890 */ /* 0x000fc8000fffe13f */
[----:B------:R-:W-:Y:S02]  /*0620*/  @!UP0 USHF.L.U32 UR5, UR4, 0xb, URZ ;  /* 0x0000000b04058899 */ /* 0x000fe4000800063f */
[----:B------:R-:W-:Y:S01]  /*0630*/  @!UP0 USHF.L.U32 UR4, UR4, 0x1, URZ ;  /* 0x0000000104048899 */ /* 0x000fe2000800063f */
[----:B------:R-:W-:Y:S01]  /*0640*/  IMAD.IADD R7, R7, 0x1, -R2 ;  /* 0x0000000107077824 */ /* 0x000fe200078e0a02 */
[----:B--2---:R-:W-:Y:S01]  /*0650*/  ISETP.EQ.U32.AND P4, PT, R15, 0x1, PT ;  /* 0x000000010f00780c */ /* 0x004fe20003f82070 */
[----:B0-----:R-:W-:Y:S01]  /*0660*/  IMAD.MOV R21, RZ, RZ, -R14 ;  /* 0x000000ffff157224 */ /* 0x001fe200078e0a0e */
[----:B------:R-:W-:Y:S01]  /*0670*/  LOP3.LUT R3, R3, 0xc, R10, 0x78, !PT ;  /* 0x0000000c03037812 */ /* 0x000fe200078e780a */
[----:B-1----:R-:W-:Y:S01]  /*0680*/  @!UP0 ULEA UR6, UR7, UR6, 0x18 ;  /* 0x0000000607068291 */ /* 0x002fe2000f8ec03f */
[----:B------:R-:W-:Y:S01]  /*0690*/  ISETP.NE.AND P1, PT, R7, 0x3, PT ;  /* 0x000000030700780c */ /* 0x000fe20003f25270 */
[----:B------:R-:W-:Y:S01]  /*06a0*/  VOTEU.ALL UP0, P0 ;  /* 0x00000000003f7886 */ /* 0x000fe20000000000 */
[----:B------:R-:W-:Y:S01]  /*06b0*/  ISETP.LT.U32.AND P0, PT, R3, 0x2, !P2 ;  /* 0x000000020300780c */ /* 0x000fe20005701070 */
[----:B---3--:R-:W-:Y:S01]  /*06c0*/  IMAD.MOV R12, RZ, RZ, -R12 ;  /* 0x000000ffff0c7224 */ /* 0x008fe200078e0a0c */
[----:B------:R-:W-:Y:S01]  /*06d0*/  ISETP.EQ.OR P1, PT, R7, RZ, !P1 ;  /* 0x000000ff0700720c */ /* 0x000fe20004f22670 */
[----:B-----5:R-:W-:Y:S01]  /*06e0*/  IMAD R2, R11, R21, R8 ;  /* 0x000000150b027224 */ /* 0x020fe200078e0208 */
[----:B------:R-:W-:-:S02]  /*06f0*/  ISETP.NE.AND P2, PT, R4, RZ, PT ;  /* 0x000000ff0400720c */ /* 0x000fc40003f45270 */
[----:B------:R-:W-:Y:S01]  /*0700*/  ISETP.EQ.AND P1, PT, R4, RZ, P1 ;  /* 0x000000ff0400720c */ /* 0x000fe20000f22270 */
[----:B------:R-:W0:Y:S02]  /*0710*/  FENCE.VIEW.ASYNC.S ;  /* 0x00000000000073c6 */ /* 0x000e240000000000 */
[----:B0-----:R0:W1:Y:S01]  /*0720*/  @!UP0 SYNCS.EXCH.64 URZ, [UR6+0x70], UR4 ;  /* 0x00007004063f85b2 */ /* 0x0010620008000100 */
[----:B------:R-:W-:Y:S02]  /*0730*/  ISETP.NE.AND P3, PT, R2, R3, PT ;  /* 0x000000030200720c */ /* 0x000fe40003f65270 */
[----:B------:R-:W-:Y:S01]  /*0740*/  SEL R2, RZ, 0x1, !P1 ;  /* 0x00000001ff027807 */ /* 0x000fe20004800000 */
[----:B----4-:R-:W-:-:S03]  /*0750*/  IMAD R10, R13, R12, UR8 ;  /* 0x000000080d0a7e24 */ /* 0x010fc6000f8e020c */
[----:B------:R-:W-:Y:S02]  /*0760*/  SEL R2, R2, 0x2, P5 ;  /* 0x0000000202027807 */ /* 0x000fe40002800000 */
[----:B------:R-:W-:-:S04]  /*0770*/  ISETP.EQ.OR P3, PT, R10, RZ, !P3 ;  /* 0x000000ff0a00720c */ /* 0x000fc80005f62670 */
[----:B------:R-:W-:Y:S01]  /*0780*/  PLOP3.LUT P0, PT, P0, P3, PT, 0x80, 0x0 ;  /* 0x000000000000781c */ /* 0x000fe20000707070 */
[----:B------:R0:W2:Y:S01]  /*0790*/  @!UP1 SYNCS.EXCH.64 URZ, [UR6+0x78], UR4 ;  /* 0x00007804063f95b2 */ /* 0x0000a20008000100 */
[----:B------:R-:W-:Y:S01]  /*07a0*/  NOP ;  /* 0x0000000000007918 */ /* 0x000fe20000000000 */
[----:B------:R-:W-:Y:S10]  /*07b0*/  @!P4 BRA `(.L_x_3) ;  /* 0x000000000008c947 */ /* 0x000ff40003800000 */
[----:B-12---:R-:W-:Y:S01]  /*07c0*/  UCGABAR_ARV ;  /* 0x00000000000079c7 */ /* 0x006fe20008000000 */
[----:B------:R-:W-:Y:S05]  /*07d0*/  BRA `(.L_x_4) ;  /* 0x0000000000047947 */ /* 0x000fea0003800000 */
.L_x_3:
[----:B-12---:R-:W-:Y:S01]  /*07e0*/  NOP ;  /* 0x0000000000007918 */ /* 0x006fe20000000000 */
.L_x_4:
[----:B------:R-:W1:Y:S01]  /*07f0*/  LDC R4, c[0x0][0x75c] ;  /* 0x0001d700ff047b82 */ /* 0x000e620000000800 */
[----:B------:R-:W-:Y:S01]  /*0800*/  IMAD.MOV.U32 R5, RZ, RZ, RZ ;  /* 0x000000ffff057224 */ /* 0x000fe200078e00ff */
[----:B-1----:R-:W-:Y:S01]  /*0810*/  ISETP.NE.AND P3, PT, R4, 0x1, PT ;  /* 0x000000010400780c */ /* 0x002fe20003f65270 */
[----:B------:R-:W-:-:S12]  /*0820*/  IMAD.U32 R4, RZ, RZ, UR8 ;  /* 0x00000008ff047e24 */ /* 0x000fd8000f8e00ff */
[----:B------:R-:W1:Y:S01]  /*0830*/  @P3 LDC R15, c[0x0][0x10] ;  /* 0x00000400ff0f3b82 */ /* 0x000e620000000800 */
[----:B------:R-:W-:Y:S02]  /*0840*/  @P3 IMAD.MOV.U32 R9, RZ, RZ, RZ ;  /* 0x000000ffff093224 */ /* 0x000fe400078e00ff */
[----:B------:R-:W-:-:S05]  /*0850*/  @P3 IMAD.MOV.U32 R17, RZ, RZ, RZ ;  /* 0x000000ffff113224 */ /* 0x000fca00078e00ff */
[----:B------:R-:W2:Y:S01]  /*0860*/  @!P3 LDC R13, c[0x0][0xc] ;  /* 0x00000300ff0dbb82 */ /* 0x000ea20000000800 */
[----:B-1----:R-:W-:-:S04]  /*0870*/  @P3 IMAD.WIDE.U32 R14, R15, UR8, R8 ;  /* 0x000000080f0e3c25 */ /* 0x002fc8000f8e0008 */
[----:B--2---:R-:W-:-:S04]  /*0880*/  @!P3 IMAD.WIDE.U32 R12, R8, R13, R4 ;  /* 0x0000000d080cb225 */ /* 0x004fc800078e0004 */
[----:B------:R-:W-:Y:S02]  /*0890*/  @P3 IMAD.MOV.U32 R4, RZ, RZ, R14 ;  /* 0x000000ffff043224 */ /* 0x000fe400078e000e */
[----:B------:R-:W-:Y:S02]  /*08a0*/  @P3 IMAD.IADD R5, R15, 0x1, R17 ;  /* 0x000000010f053824 */ /* 0x000fe400078e0211 */
[----:B------:R-:W-:Y:S02]  /*08b0*/  @!P3 IMAD.MOV.U32 R4, RZ, RZ, R12 ;  /* 0x000000ffff04b224 */ /* 0x000fe400078e000c */
[----:B------:R-:W-:Y:S01]  /*08c0*/  @!P3 IMAD.MOV.U32 R5, RZ, RZ, R13 ;  /* 0x000000ffff05b224 */ /* 0x000fe200078e000d */
[----:B------:R-:W-:Y:S06]  /*08d0*/  @!P4 BRA `(.L_x_5) ;  /* 0x00000000000cc947 */ /* 0x000fec0003800000 */
[----:B------:R-:W-:Y:S01]  /*08e0*/  UCGABAR_WAIT ;  /* 0x0000000000007dc7 */ /* 0x000fe20008000000 */
[----:B------:R-:W-:Y:S01]  /*08f0*/  CCTL.IVALL ;  /* 0x00000000ff00798f */ /* 0x000fe20002000000 */
[----:B------:R-:W-:Y:S05]  /*0900*/  BRA `(.L_x_6) ;  /* 0x0000000000047947 */ /* 0x000fea0003800000 */
.L_x_5:
[----:B------:R-:W-:Y:S06]  /*0910*/  BAR.SYNC.DEFER_BLOCKING 0x0 ;  /* 0x0000000000007b1d */ /* 0x000fec0000010000 */
.L_x_6:
[----:B------:R-:W-:Y:S05]  /*0920*/  @!P2 BRA `(.L_x_7) ;  /* 0x0000003c00dca947 */ /* 0x000fea0003800000 */
[----:B------:R-:W-:-:S13]  /*0930*/  ISETP.GT.U32.AND P1, PT, R16, 0x1, PT ;  /* 0x000000011000780c */ /* 0x000fda0003f24070 */
[----:B0-----:R-:W-:Y:S05]  /*0940*/  @P1 EXIT ;  /* 0x000000000000194d */ /* 0x001fea0003800000 */
[----:B------:R-:W-:Y:S01]  /*0950*/  ULDC.64 UR4, c[0x0][0x750] ;  /* 0x0001d40000047ab9 */ /* 0x000fe20000000a00 */
[----:B------:R-:W-:Y:S01]  /*0960*/  PRMT R13, RZ, 0x7610, R13 ;  /* 0x00007610ff0d7816 */ /* 0x000fe2000000000d */
[----:B------:R-:W-:Y:S01]  /*0970*/  IMAD.MOV.U32 R14, RZ, RZ, -0x1 ;  /* 0xffffffffff0e7424 */ /* 0x000fe200078e00ff */
[----:B------:R-:W-:Y:S01]  /*0980*/  ISETP.GE.U32.AND P1, PT, R4, UR4, PT ;  /* 0x0000000404007c0c */ /* 0x000fe2000bf26070 */
[----:B------:R-:W-:Y:S02]  /*0990*/  IMAD.MOV.U32 R18, RZ, RZ, -0x1 ;  /* 0xffffffffff127424 */ /* 0x000fe400078e00ff */
[----:B------:R-:W-:Y:S01]  /*09a0*/  IMAD.MOV.U32 R12, RZ, RZ, -0x1 ;  /* 0xffffffffff0c7424 */ /* 0x000fe200078e00ff */
[----:B------:R-:W-:-:S13]  /*09b0*/  ISETP.GE.U32.AND.EX P1, PT, R5, UR5, PT, P1 ;  /* 0x0000000505007c0c */ /* 0x000fda000bf26110 */
[----:B------:R-:W-:Y:S05]  /*09c0*/  @P1 BRA `(.L_x_8) ;  /* 0x0000000400281947 */ /* 0x000fea0003800000 */
[----:B------:R-:W0:Y:S01]  /*09d0*/  LDC.64 R22, c[0x0][0x728] ;  /* 0x0001ca00ff167b82 */ /* 0x000e220000000a00 */
[----:B------:R-:W-:Y:S02]  /*09e0*/  IMAD.MOV.U32 R12, RZ, RZ, R4 ;  /* 0x000000ffff0c7224 */ /* 0x000fe400078e0004 */
[----:B------:R-:W-:-:S05]  /*09f0*/  IMAD.MOV.U32 R13, RZ, RZ, R5 ;  /* 0x000000ffff0d7224 */ /* 0x000fca00078e0005 */
[----:B------:R-:W1:Y:S08]  /*0a00*/  LDC R18, c[0x0][0x730] ;  /* 0x0001cc00ff127b82 */ /* 0x000e700000000800 */
[----:B------:R-:W2:Y:S01]  /*0a10*/  LDC.64 R24, c[0x0][0x720] ;  /* 0x0001c800ff187b82 */ /* 0x000ea20000000a00 */
[----:B0-----:R-:W-:-:S04]  /*0a20*/  ISETP.NE.U32.AND P1, PT, R22, RZ, PT ;  /* 0x000000ff1600720c */ /* 0x001fc80003f25070 */
[----:B------:R-:W-:-:S13]  /*0a30*/  ISETP.NE.AND.EX P1, PT, R23, RZ, PT, P1 ;  /* 0x000000ff1700720c */ /* 0x000fda0003f25310 */
[----:B-12---:R-:W-:Y:S05]  /*0a40*/  @!P1 BRA `(.L_x_9) ;  /* 0x0000000000289947 */ /* 0x006fea0003800000 */
[----:B------:R-:W0:Y:S02]  /*0a50*/  LDC R7, c[0x0][0x734] ;  /* 0x0001cd00ff077b82 */ /* 0x000e240000000800 */
[----:B0-----:R-:W-:-:S05]  /*0a60*/  IADD3 R7, P1, R4, R7, RZ ;  /* 0x0000000704077210 */ /* 0x001fca0007f3e0ff */
[----:B------:R-:W-:-:S04]  /*0a70*/  IMAD.X R19, RZ, RZ, R5, P1 ;  /* 0x000000ffff137224 */ /* 0x000fc800008e0605 */
[----:B------:R-:W-:-:S04]  /*0a80*/  IMAD.WIDE.U32 R12, R19, R22, RZ ;  /* 0x00000016130c7225 */ /* 0x000fc800078e00ff */
[----:B------:R-:W-:-:S04]  /*0a90*/  IMAD.WIDE.U32 R14, P1, R7, R23, R12 ;  /* 0x00000017070e7225 */ /* 0x000fc8000782000c */
[----:B------:R-:W-:-:S04]  /*0aa0*/  IMAD.WIDE.U32 R12, R7, R22, RZ ;  /* 0x00000016070c7225 */ /* 0x000fc800078e00ff */
[----:B------:R-:W-:Y:S01]  /*0ab0*/  IMAD.X R17, RZ, RZ, RZ, P1 ;  /* 0x000000ffff117224 */ /* 0x000fe200008e06ff */
[----:B------:R-:W-:Y:S01]  /*0ac0*/  IADD3 RZ, P1, R13, R14, RZ ;  /* 0x0000000e0dff7210 */ /* 0x000fe20007f3e0ff */
[----:B------:R-:W-:-:S04]  /*0ad0*/  IMAD.MOV.U32 R16, RZ, RZ, R15 ;  /* 0x000000ffff107224 */ /* 0x000fc800078e000f */
[----:B------:R-:W-:-:S08]  /*0ae0*/  IMAD.WIDE.U32.X R12, R19, R23, R16, P1 ;  /* 0x00000017130c7225 */ /* 0x000fd000008e0410 */
.L_x_9:
[----:B------:R-:W0:Y:S01]  /*0af0*/  LDC.64 R28, c[0x0][0x740] ;  /* 0x0001d000ff1c7b82 */ /* 0x000e220000000a00 */
[-CC-:B------:R-:W-:Y:S02]  /*0b00*/  SHF.R.U64 R27, R12, R18.reuse, R13.reuse ;  /* 0x000000120c1b7219 */ /* 0x180fe4000000120d */
[----:B------:R-:W-:Y:S02]  /*0b10*/  SHF.R.U32.HI R7, RZ, R18, R13 ;  /* 0x00000012ff077219 */ /* 0x000fe4000001160d */
[----:B------:R-:W-:-:S03]  /*0b20*/  IADD3 R9, P1, RZ, -R27, RZ ;  /* 0x8000001bff097210 */ /* 0x000fc60007f3e0ff */
[----:B------:R-:W1:Y:S02]  /*0b30*/  LDC R20, c[0x0][0x718] ;  /* 0x0001c600ff147b82 */ /* 0x000e640000000800 */
[----:B------:R-:W-:Y:S02]  /*0b40*/  IMAD.X R7, RZ, RZ, ~R7, P1 ;  /* 0x000000ffff077224 */ /* 0x000fe400008e0e07 */
[----:B------:R-:W-:-:S04]  /*0b50*/  IMAD.WIDE.U32 R12, R9, R24, R4 ;  /* 0x00000018090c7225 */ /* 0x000fc800078e0004 */
[----:B------:R-:W2:Y:S01]  /*0b60*/  LDC R18, c[0x0][0x708] ;  /* 0x0001c200ff127b82 */ /* 0x000ea20000000800 */
[----:B------:R-:W-:Y:S02]  /*0b70*/  IMAD R14, R7, R24, RZ ;  /* 0x00000018070e7224 */ /* 0x000fe400078e02ff */
[----:B------:R-:W-:Y:S02]  /*0b80*/  IMAD.MOV.U32 R7, RZ, RZ, -0x1 ;  /* 0xffffffffff077424 */ /* 0x000fe400078e00ff */
[----:B------:R-:W-:Y:S02]  /*0b90*/  IMAD R9, R9, R25, R14 ;  /* 0x0000001909097224 */ /* 0x000fe400078e020e */
[----:B------:R-:W-:Y:S01]  /*0ba0*/  IMAD R25, R11, R21, R8 ;  /* 0x000000150b197224 */ /* 0x000fe200078e0208 */
[----:B------:R-:W3:Y:S01]  /*0bb0*/  LDC R26, c[0x0][0x758] ;  /* 0x0001d600ff1a7b82 */ /* 0x000ee20000000800 */
[----:B------:R-:W-:Y:S01]  /*0bc0*/  IMAD.IADD R9, R13, 0x1, R9 ;  /* 0x000000010d097824 */ /* 0x000fe200078e0209 */
[----:B0-----:R-:W-:Y:S01]  /*0bd0*/  ISETP.NE.U32.AND P1, PT, R28, RZ, PT ;  /* 0x000000ff1c00720c */ /* 0x001fe20003f25070 */
[----:B------:R-:W-:-:S03]  /*0be0*/  IMAD.MOV.U32 R21, RZ, RZ, 0x1 ;  /* 0x00000001ff157424 */ /* 0x000fc600078e00ff */
[----:B------:R-:W-:Y:S02]  /*0bf0*/  ISETP.NE.AND.EX P1, PT, R29, RZ, PT, P1 ;  /* 0x000000ff1d00720c */ /* 0x000fe40003f25310 */
[----:B------:R-:W0:Y:S01]  /*0c00*/  LDC R22, c[0x0][0x700] ;  /* 0x0001c000ff167b82 */ /* 0x000e220000000800 */
[-CC-:B-1----:R-:W-:Y:S02]  /*0c10*/  SHF.R.U64 R16, R12, R20.reuse, R9.reuse ;  /* 0x000000140c107219 */ /* 0x182fe40000001209 */
[----:B------:R-:W-:-:S05]  /*0c20*/  SHF.R.U32.HI R9, RZ, R20, R9 ;  /* 0x00000014ff097219 */ /* 0x000fca0000011609 */
[----:B------:R-:W1:Y:S01]  /*0c30*/  LDC R19, c[0x0][0x748] ;  /* 0x0001d200ff137b82 */ /* 0x000e620000000800 */
[-CC-:B--2---:R-:W-:Y:S02]  /*0c40*/  SHF.R.U64 R20, R16, R18.reuse, R9.reuse ;  /* 0x0000001210147219 */ /* 0x184fe40000001209 */
[----:B------:R-:W-:-:S05]  /*0c50*/  SHF.R.U32.HI R9, RZ, R18, R9 ;  /* 0x00000012ff097219 */ /* 0x000fca0000011609 */
[----:B------:R-:W2:Y:S01]  /*0c60*/  LDC R23, c[0x0][0x738] ;  /* 0x0001ce00ff177b82 */ /* 0x000ea20000000800 */
[-CC-:B---3--:R-:W-:Y:S02]  /*0c70*/  SHF.R.U64 R18, R20, R26.reuse, R9.reuse ;  /* 0x0000001a14127219 */ /* 0x188fe40000001209 */
[-C--:B------:R-:W-:Y:S02]  /*0c80*/  SHF.L.U32 R7, R7, R26.reuse, RZ ;  /* 0x0000001a07077219 */ /* 0x080fe400000006ff */
[----:B------:R-:W-:Y:S01]  /*0c90*/  SHF.R.U32.HI R9, RZ, R26, R9 ;  /* 0x0000001aff097219 */ /* 0x000fe20000011609 */
[----:B------:R-:W-:Y:S01]  /*0ca0*/  IMAD.MOV.U32 R8, RZ, RZ, R18 ;  /* 0x000000ffff087224 */ /* 0x000fe200078e0012 */
[----:B------:R-:W-:Y:S01]  /*0cb0*/  LOP3.LUT R11, RZ, R7, RZ, 0x33, !PT ;  /* 0x00000007ff0b7212 */ /* 0x000fe200078e33ff */
[----:B------:R-:W3:Y:S01]  /*0cc0*/  LDC R24, c[0x0][0x710] ;  /* 0x0001c400ff187b82 */ /* 0x000ee20000000800 */
[----:B------:R-:W-:Y:S05]  /*0cd0*/  @!P1 BRA `(.L_x_10) ;  /* 0x0000000000289947 */ /* 0x000fea0003800000 */
[----:B------:R-:W4:Y:S02]  /*0ce0*/  LDC R7, c[0x0][0x74c] ;  /* 0x0001d300ff077b82 */ /* 0x000f240000000800 */
[----:B----4-:R-:W-:-:S05]  /*0cf0*/  IADD3 R7, P1, R18, R7, RZ ;  /* 0x0000000712077210 */ /* 0x010fca0007f3e0ff */
        /* <DEDUP_REMOVED lines=8> */
.L_x_10:
[----:B-1----:R-:W-:Y:S01]  /*0d80*/  SHF.R.U64 R9, R8, R19, R9 ;  /* 0x0000001308097219 */ /* 0x002fe20000001209 */
[----:B------:R-:W-:Y:S01]  /*0d90*/  IMAD.MOV.U32 R13, RZ, RZ, 0x1 ;  /* 0x00000001ff0d7424 */ /* 0x000fe200078e00ff */
[----:B------:R-:W-:Y:S01]  /*0da0*/  LOP3.LUT R8, R20, R11, RZ, 0xc0, !PT ;  /* 0x0000000b14087212 */ /* 0x000fe200078ec0ff */
[----:B0-----:R-:W-:Y:S01]  /*0db0*/  VIADD R11, R22, 0xffffffff ;  /* 0xffffffff160b7836 */ /* 0x001fe20000000000 */
[----:B------:R-:W-:Y:S01]  /*0dc0*/  SHF.L.U32 R7, R21, R26, RZ ;  /* 0x0000001a15077219 */ /* 0x000fe200000006ff */
[----:B------:R-:W-:Y:S01]  /*0dd0*/  IMAD.MOV R12, RZ, RZ, -R9 ;  /* 0x000000ffff0c7224 */ /* 0x000fe200078e0a09 */
[----:B------:R-:W-:Y:S02]  /*0de0*/  SEL R10, R10, R25, !P3 ;  /* 0x000000190a0a7207 */ /* 0x000fe40005800000 */
[----:B------:R-:W-:Y:S01]  /*0df0*/  LOP3.LUT R11, R16, R11, RZ, 0xc0, !PT ;  /* 0x0000000b100b7212 */ /* 0x000fe200078ec0ff */
[----:B------:R-:W-:Y:S02]  /*0e00*/  IMAD R9, R7, R9, R8 ;  /* 0x0000000907097224 */ /* 0x000fe400078e0208 */
[----:B--2---:R-:W-:-:S02]  /*0e10*/  IMAD R7, R12, R23, R18 ;  /* 0x000000170c077224 */ /* 0x004fc400078e0212 */
[----:B---3--:R-:W-:Y:S02]  /*0e20*/  IMAD R10, R9, R24, R10 ;  /* 0x00000018090a7224 */ /* 0x008fe400078e020a */
[----:B------:R-:W-:Y:S02]  /*0e30*/  IMAD R7, R7, R22, R11 ;  /* 0x0000001607077224 */ /* 0x000fe400078e020b */
[----:B------:R-:W-:-:S03]  /*0e40*/  IMAD.MOV.U32 R12, RZ, RZ, R27 ;  /* 0x000000ffff0c7224 */ /* 0x000fc600078e001b */
[----:B------:R-:W-:Y:S02]  /*0e50*/  SEL R18, R7, R10, !P3 ;  /* 0x0000000a07127207 */ /* 0x000fe40005800000 */
[----:B------:R-:W-:-:S07]  /*0e60*/  SEL R14, R10, R7, !P3 ;  /* 0x000000070a0e7207 */ /* 0x000fce0005800000 */
.L_x_8:
[----:B------:R-:W-:-:S08]  /*0e70*/  NOP ;  /* 0x0000000000007918 */ /* 0x000fd00000000000 */
[----:B------:R-:W0:Y:S02]  /*0e80*/  USETMAXREG.TRY_ALLOC.CTAPOOL UP0, 0xe8 ;  /* 0x000000e8000079c8 */ /* 0x000e240008000600 */
[----:B0-----:R-:W-:-:S13]  /*0e90*/  PLOP3.LUT P1, PT, PT, PT, UP0, 0x80, 0x0 ;  /* 0x000000000000781c */ /* 0x001fda0003f2f008 */
[----:B------:R-:W-:Y:S05]  /*0ea0*/  @!P1 BRA `(.L_x_8) ;  /* 0xfffffffc00f09947 */ /* 0x000fea000383ffff */
[----:B------:R-:W-:Y:S01]  /*0eb0*/  ULDC.64 UR4, c[0x0][0x698] ;  /* 0x0001a60000047ab9 */ /* 0x000fe20000000a00 */
[----:B------:R-:W-:Y:S01]  /*0ec0*/  ULDC.64 UR14, c[0x0][0x208] ;  /* 0x00008200000e7ab9 */ /* 0x000fe20000000a00 */
[----:B------:R-:W-:-:S04]  /*0ed0*/  ISETP.NE.U32.AND P1, PT, RZ, UR4, PT ;  /* 0x00000004ff007c0c */ /* 0x000fc8000bf25070 */
[----:B------:R-:W-:-:S13]  /*0ee0*/  ISETP.NE.AND.EX P1, PT, RZ, UR5, PT, P1 ;  /* 0x00000005ff007c0c */ /* 0x000fda000bf25310 */
[----:B------:R-:W-:Y:S05]  /*0ef0*/  @!P1 BRA `(.L_x_11) ;  /* 0x00000000001c9947 */ /* 0x000fea0003800000 */
[----:B------:R-:W0:Y:S02]  /*0f00*/  LDC.64 R8, c[0x0][0x698] ;  /* 0x0001a600ff087b82 */ /* 0x000e240000000a00 */
[----:B0-----:R-:W2:Y:S02]  /*0f10*/  LDG.E.64 R8, desc[UR14][R8.64] ;  /* 0x0000000e08087981 */ /* 0x001ea4000c1e1b00 */
[----:B--2---:R-:W-:-:S04]  /*0f20*/  ISETP.NE.U32.AND P1, PT, R8, RZ, PT ;  /* 0x000000ff0800720c */ /* 0x004fc80003f25070 */
[----:B------:R-:W-:-:S13]  /*0f30*/  ISETP.NE.AND.EX P1, PT, R9, RZ, PT, P1 ;  /* 0x000000ff0900720c */ /* 0x000fda0003f25310 */
[----:B------:R-:W-:Y:S05]  /*0f40*/  @!P1 BRA `(.L_x_11) ;  /* 0x0000000000089947 */ /* 0x000fea0003800000 */
[----:B------:R0:W5:Y:S01]  /*0f50*/  LD.E R7, desc[UR14][R8.64] ;  /* 0x0000000e08077980 */ /* 0x000162000c101900 */
[----:B------:R-:W-:Y:S05]  /*0f60*/  BRA `(.L_x_12) ;  /* 0x0000000000207947 */ /* 0x000fea0003800000 */
.L_x_11:
[----:B------:R-:W-:Y:S02]  /*0f70*/  ULDC.64 UR4, c[0x0][0x688] ;  /* 0x0001a20000047ab9 */ /* 0x000fe40000000a00 */
[----:B------:R-:W-:-:S04]  /*0f80*/  ISETP.NE.U32.AND P1, PT, RZ, UR4, PT ;  /* 0x00000004ff007c0c */ /* 0x000fc8000bf25070 */
[----:B------:R-:W-:-:S13]  /*0f90*/  ISETP.NE.AND.EX P1, PT, RZ, UR5, PT, P1 ;  /* 0x00000005ff007c0c */ /* 0x000fda000bf25310 */
[----:B------:R-:W-:Y:S05]  /*0fa0*/  @!P1 BRA `(.L_x_13) ;  /* 0x00000000000c9947 */ /* 0x000fea0003800000 */
[----:B------:R-:W0:Y:S02]  /*0fb0*/  LDC.64 R8, c[0x0][0x688] ;  /* 0x0001a200ff087b82 */ /* 0x000e240000000a00 */
[----:B0-----:R1:W5:Y:S01]  /*0fc0*/  LDG.E R7, desc[UR14][R8.64] ;  /* 0x0000000e08077981 */ /* 0x001362000c1e1900 */
[----:B------:R-:W-:Y:S05]  /*0fd0*/  BRA `(.L_x_12) ;  /* 0x0000000000047947 */ /* 0x000fea0003800000 */
.L_x_13:
[----:B------:R-:W2:Y:S02]  /*0fe0*/  LDC R7, c[0x0][0x680] ;  /* 0x0001a000ff077b82 */ /* 0x000ea40000000800 */
.L_x_12:
[----:B------:R-:W-:Y:S02]  /*0ff0*/  ULDC.64 UR4, c[0x0][0x6a0] ;  /* 0x0001a80000047ab9 */ /* 0x000fe40000000a00 */
[----:B------:R-:W-:-:S04]  /*1000*/  ISETP.NE.U32.AND P1, PT, RZ, UR4, PT ;  /* 0x00000004ff007c0c */ /* 0x000fc8000bf25070 */
[----:B------:R-:W-:-:S13]  /*1010*/  ISETP.NE.AND.EX P1, PT, RZ, UR5, PT, P1 ;  /* 0x00000005ff007c0c */ /* 0x000fda000bf25310 */
[----:B------:R-:W-:Y:S05]  /*1020*/  @!P1 BRA `(.L_x_14) ;  /* 0x00000000001c9947 */ /* 0x000fea0003800000 */
[----:B01----:R-:W0:Y:S02]  /*1030*/  LDC.64 R8, c[0x0][0x6a0] ;  /* 0x0001a800ff087b82 */ /* 0x003e240000000a00 */
[----:B0-----:R-:W3:Y:S02]  /*1040*/  LDG.E.64 R8, desc[UR14][R8.64] ;  /* 0x0000000e08087981 */ /* 0x001ee4000c1e1b00 */
[----:B---3--:R-:W-:-:S04]  /*1050*/  ISETP.NE.U32.AND P1, PT, R8, RZ, PT ;  /* 0x000000ff0800720c */ /* 0x008fc80003f25070 */
[----:B------:R-:W-:-:S13]  /*1060*/  ISETP.NE.AND.EX P1, PT, R9, RZ, PT, P1 ;  /* 0x000000ff0900720c */ /* 0x000fda0003f25310 */
[----:B------:R-:W-:Y:S05]  /*1070*/  @!P1 BRA `(.L_x_14) ;  /* 0x0000000000089947 */ /* 0x000fea0003800000 */
[----:B------:R0:W5:Y:S01]  /*1080*/  LD.E R8, desc[UR14][R8.64] ;  /* 0x0000000e08087980 */ /* 0x000162000c101900 */
[----:B------:R-:W-:Y:S05]  /*1090*/  BRA `(.L_x_15) ;  /* 0x0000000000207947 */ /* 0x000fea0003800000 */
.L_x_14:
[----:B------:R-:W-:Y:S02]  /*10a0*/  ULDC.64 UR4, c[0x0][0x690] ;  /* 0x0001a40000047ab9 */ /* 0x000fe40000000a00 */
[----:B------:R-:W-:-:S04]  /*10b0*/  ISETP.NE.U32.AND P1, PT, RZ, UR4, PT ;  /* 0x00000004ff007c0c */ /* 0x000fc8000bf25070 */
[----:B------:R-:W-:-:S13]  /*10c0*/  ISETP.NE.AND.EX P1, PT, RZ, UR5, PT, P1 ;  /* 0x00000005ff007c0c */ /* 0x000fda000bf25310 */
[----:B------:R-:W-:Y:S05]  /*10d0*/  @!P1 BRA `(.L_x_16) ;  /* 0x00000000000c9947 */ /* 0x000fea0003800000 */
[----:B01----:R-:W0:Y:S02]  /*10e0*/  LDC.64 R8, c[0x0][0x690] ;  /* 0x0001a400ff087b82 */ /* 0x003e240000000a00 */
[----:B0-----:R1:W5:Y:S01]  /*10f0*/  LDG.E R8, desc[UR14][R8.64] ;  /* 0x0000000e08087981 */ /* 0x001362000c1e1900 */
[----:B------:R-:W-:Y:S05]  /*1100*/  BRA `(.L_x_15) ;  /* 0x0000000000047947 */ /* 0x000fea0003800000 */
.L_x_16:
[----:B01----:R-:W3:Y:S02]  /*1110*/  LDC R8, c[0x0][0x684] ;  /* 0x0001a100ff087b82 */ /* 0x003ee40000000800 */
.L_x_15:
[----:B------:R-:W-:-:S13]  /*1120*/  LOP3.LUT P1, RZ, R13, 0xff, RZ, 0xc0, !PT ;  /* 0x000000ff0dff7812 */ /* 0x000fda000782c0ff */
[----:B------:R-:W-:Y:S05]  /*1130*/  @!P1 EXIT ;  /* 0x000000000000994d */ /* 0x000fea0003800000 */
[----:B------:R-:W-:Y:S01]  /*1140*/  ULDC UR4, c[0x0][0x28c] ;  /* 0x0000a30000047ab9 */ /* 0x000fe20000000800 */
[----:B------:R-:W-:Y:S01]  /*1150*/  LOP3.LUT R60, R2, 0x1, RZ, 0xfc, !PT ;  /* 0x00000001023c7812 */ /* 0x000fe200078efcff */
[----:B------:R-:W-:-:S04]  /*1160*/  UIADD3 UR4, UR4, 0x7f, URZ ;  /* 0x0000007f04047890 */ /* 0x000fc8000fffe03f */
[----:B------:R-:W-:-:S04]  /*1170*/  USHF.R.S32.HI UR5, URZ, 0x1f, UR4 ;  /* 0x0000001f3f057899 */ /* 0x000fc80008011404 */
[----:B------:R-:W-:-:S03]  /*1180*/  ULEA.HI UR5, UR5, UR4, URZ, 0x7 ;  /* 0x0000000405057291 */ /* 0x000fc6000f8f383f */
[----:B------:R-:W-:Y:S01]  /*1190*/  UMOV UR4, URZ ;  /* 0x0000003f00047c82 */ /* 0x000fe20008000000 */
[----:B------:R-:W-:-:S03]  /*11a0*/  USHF.R.S32.HI UR6, URZ, 0x7, UR5 ;  /* 0x000000073f067899 */ /* 0x000fc60008011405 */
[----:B------:R-:W-:-:S09]  /*11b0*/  UMOV UR5, URZ ;  /* 0x0000003f00057c82 */ /* 0x000fd20008000000 */
.L_x_89:
[----:B01----:R-:W-:Y:S02]  /*11c0*/  LOP3.LUT R9, R0, 0x80, RZ, 0xc0, !PT ;  /* 0x0000008000097812 */ /* 0x003fe400078ec0ff */
[----:B------:R-:W-:Y:S02]  /*11d0*/  CS2R R54, SRZ ;  /* 0x0000000000367805 */ /* 0x000fe4000001ff00 */
[----:B------:R-:W-:Y:S02]  /*11e0*/  CS2R R24, SRZ ;  /* 0x0000000000187805 */ /* 0x000fe4000001ff00 */
[----:B------:R-:W-:Y:S02]  /*11f0*/  CS2R R26, SRZ ;  /* 0x00000000001a7805 */ /* 0x000fe4000001ff00 */
[----:B------:R-:W-:Y:S02]  /*1200*/  SHF.R.U32.HI R10, RZ, 0x7, R9 ;  /* 0x00000007ff0a7819 */ /* 0x000fe40000011609 */
[----:B------:R-:W-:-:S02]  /*1210*/  CS2R R28, SRZ ;  /* 0x00000000001c7805 */ /* 0x000fc4000001ff00 */
[----:B------:R-:W-:Y:S02]  /*1220*/  VIMNMX R9, RZ, UR6, PT ;  /* 0x00000006ff097c48 */ /* 0x000fe4000bfe0100 */
[----:B------:R-:W-:Y:S02]  /*1230*/  CS2R R30, SRZ ;  /* 0x00000000001e7805 */ /* 0x000fe4000001ff00 */
[----:B------:R-:W-:Y:S02]  /*1240*/  CS2R R32, SRZ ;  /* 0x0000000000207805 */ /* 0x000fe4000001ff00 */
[----:B------:R-:W-:Y:S01]  /*1250*/  CS2R R34, SRZ ;  /* 0x0000000000227805 */ /* 0x000fe2000001ff00 */
[----:B------:R-:W0:Y:S01]  /*1260*/  SHFL.IDX PT, R10, R10, RZ, 0x1f ;  /* 0x00001fff0a0a7589 */ /* 0x000e2200000e0000 */
[----:B------:R-:W-:Y:S02]  /*1270*/  IADD3 R9, -R9, UR6, RZ ;  /* 0x0000000609097c10 */ /* 0x000fe4000fffe1ff */
[----:B------:R-:W-:-:S02]  /*1280*/  CS2R R36, SRZ ;  /* 0x0000000000247805 */ /* 0x000fc4000001ff00 */
[----:B------:R-:W-:Y:S02]  /*1290*/  CS2R R38, SRZ ;  /* 0x0000000000267805 */ /* 0x000fe4000001ff00 */
[----:B------:R-:W-:Y:S02]  /*12a0*/  CS2R R40, SRZ ;  /* 0x0000000000287805 */ /* 0x000fe4000001ff00 */
[----:B------:R-:W-:Y:S02]  /*12b0*/  ISETP.GE.AND P1, PT, R9, 0x1, PT ;  /* 0x000000010900780c */ /* 0x000fe40003f26270 */
[----:B------:R-:W-:Y:S02]  /*12c0*/  CS2R R42, SRZ ;  /* 0x00000000002a7805 */ /* 0x000fe4000001ff00 */
[----:B------:R-:W-:Y:S02]  /*12d0*/  CS2R R44, SRZ ;  /* 0x00000000002c7805 */ /* 0x000fe4000001ff00 */
[----:B------:R-:W-:-:S02]  /*12e0*/  CS2R R46, SRZ ;  /* 0x00000000002e7805 */ /* 0x000fc4000001ff00 */
[----:B------:R-:W-:Y:S02]  /*12f0*/  CS2R R48, SRZ ;  /* 0x0000000000307805 */ /* 0x000fe4000001ff00 */
[----:B------:R-:W-:Y:S02]  /*1300*/  CS2R R50, SRZ ;  /* 0x0000000000327805 */ /* 0x000fe4000001ff00 */
[----:B------:R-:W-:Y:S02]  /*1310*/  CS2R R52, SRZ ;  /* 0x0000000000347805 */ /* 0x000fe4000001ff00 */
[----:B0-----:R-:W-:Y:S01]  /*1320*/  R2UR UR7, R10 ;  /* 0x000000000a0772ca */ /* 0x001fe200000e0000 */
[----:B--23-5:R-:W-:-:S14]  /*1330*/  @!P1 BRA `(.L_x_17) ;  /* 0x0000000400609947 */ /* 0x02cfdc0003800000 */
[----:B------:R-:W0:Y:S01]  /*1340*/  S2UR UR10, SR_CgaCtaId ;  /* 0x00000000000a79c3 */ /* 0x000e220000008800 */
[----:B------:R-:W-:Y:S01]  /*1350*/  ULEA.HI UR8, UR7, UR7, URZ, 0x1 ;  /* 0x0000000707087291 */ /* 0x000fe2000f8f083f */
[----:B------:R-:W-:Y:S01]  /*1360*/  IMAD.U32 R15, RZ, RZ, UR4 ;  /* 0x00000004ff0f7e24 */ /* 0x000fe2000f8e00ff */
[----:B------:R-:W-:Y:S01]  /*1370*/  UMOV UR9, 0x400 ;  /* 0x0000040000097882 */ /* 0x000fe20000000000 */
[----:B------:R-:W-:Y:S01]  /*1380*/  IMAD.U32 R10, RZ, RZ, UR5 ;  /* 0x00000005ff0a7e24 */ /* 0x000fe2000f8e00ff */
[----:B------:R-:W-:Y:S02]  /*1390*/  ULOP3.LUT UR8, UR8, 0x7fffe, URZ, 0xc0, !UPT ;  /* 0x0007fffe08087892 */ /* 0x000fe4000f8ec03f */
[----:B------:R-:W-:Y:S02]  /*13a0*/  UPLOP3.LUT UP0, UPT, UPT, UPT, UPT, 0x40, 0x0 ;  /* 0x000000000000789c */ /* 0x000fe40003f0e870 */
[----:B------:R-:W-:Y:S01]  /*13b0*/  UIADD3 UR8, UR7, -UR8, URZ ;  /* 0x8000000807087290 */ /* 0x000fe2000fffe03f */
[----:B------:R-:W-:Y:S01]  /*13c0*/  UMOV UR12, UR5 ;  /* 0x00000005000c7c82 */ /* 0x000fe20008000000 */
[----:B0-----:R-:W-:-:S04]  /*13d0*/  ULEA UR9, UR10, UR9, 0x18 ;  /* 0x000000090a097291 */ /* 0x001fc8000f8ec03f */
[----:B------:R-:W-:-:S04]  /*13e0*/  ULEA UR8, UR8, UR9, 0xd ;  /* 0x0000000908087291 */ /* 0x000fc8000f8e683f */
[----:B------:R-:W-:-:S04]  /*13f0*/  UIADD3 UR8, UR8, 0x180, URZ ;  /* 0x0000018008087890 */ /* 0x000fc8000fffe03f */
[----:B------:R-:W-:-:S04]  /*1400*/  USHF.R.U32.HI UR8, URZ, 0x4, UR8 ;  /* 0x000000043f087899 */ /* 0x000fc80008011608 */
[----:B------:R-:W-:-:S12]  /*1410*/  ULOP3.LUT UR7, UR8, 0x3fff, URZ, 0xc0, !UPT ;  /* 0x00003fff08077892 */ /* 0x000fd8000f8ec03f */
.L_x_24:
[----:B------:R-:W-:-:S13]  /*1420*/  ISETP.NE.AND P2, PT, R60, 0x3, PT ;  /* 0x000000033c00780c */ /* 0x000fda0003f45270 */
[----:B01----:R-:W-:Y:S05]  /*1430*/  @!P2 BRA `(.L_x_18) ;  /* 0x000000000004a947 */ /* 0x003fea0003800000 */
[----:B------:R-:W-:Y:S01]  /*1440*/  BPT.TRAP 0x1 ;  /* 0x000000040000795c */ /* 0x000fe20000300000 */
.L_x_18:
[----:B------:R-:W0:Y:S01]  /*1450*/  S2UR UR9, SR_CgaCtaId ;  /* 0x00000000000979c3 */ /* 0x000e220000008800 */
[----:B------:R-:W-:Y:S01]  /*1460*/  UMOV UR8, 0x400 ;  /* 0x0000040000087882 */ /* 0x000fe20000000000 */
[----:B------:R-:W-:Y:S01]  /*1470*/  SHF.L.U32 R13, R15, 0x1f, RZ ;  /* 0x0000001f0f0d7819 */ /* 0x000fe200000006ff */
[----:B0-----:R-:W-:-:S04]  /*1480*/  ULEA UR17, UR9, UR8, 0x18 ;  /* 0x0000000809117291 */ /* 0x001fc8000f8ec03f */
[----:B------:R-:W-:-:S09]  /*1490*/  ULEA UR8, UR12, UR17, 0x3 ;  /* 0x000000110c087291 */ /* 0x000fd2000f8e183f */
[----:B------:R0:W1:Y:S01]  /*14a0*/  SYNCS.PHASECHK.TRANS64.TRYWAIT P1, [UR8], R13 ;  /* 0x0000000dff0075a7 */ /* 0x0000620008020148 */
[----:B------:R-:W-:Y:S05]  /*14b0*/  @!P2 BRA `(.L_x_19) ;  /* 0x000000000004a947 */ /* 0x000fea0003800000 */
[----:B------:R-:W-:Y:S01]  /*14c0*/  BPT.TRAP 0x1 ;  /* 0x000000040000795c */ /* 0x000fe20000300000 */
.L_x_19:
[C---:B------:R-:W-:Y:S02]  /*14d0*/  IMAD.SHL.U32 R11, R0.reuse, 0x40, RZ ;  /* 0x00000040000b7824 */ /* 0x040fe400078e00ff */
[C---:B------:R-:W-:Y:S02]  /*14e0*/  IMAD.SHL.U32 R16, R0.reuse, 0x400, RZ ;  /* 0x0000040000107824 */ /* 0x040fe400078e00ff */
[----:B------:R-:W-:Y:S01]  /*14f0*/  IMAD.SHL.U32 R20, R0, 0x20, RZ ;  /* 0x0000002000147824 */ /* 0x000fe200078e00ff */
[----:B------:R-:W-:-:S04]  /*1500*/  LOP3.LUT R11, R11, 0x3800, RZ, 0xc0, !PT ;  /* 0x000038000b0b7812 */ /* 0x000fc800078ec0ff */
[----:B------:R-:W-:Y:S01]  /*1510*/  LOP3.LUT R11, R11, 0x400, R16, 0xf8, !PT ;  /* 0x000004000b0b7812 */ /* 0x000fe200078ef810 */
[----:B------:R-:W-:-:S03]  /*1520*/  IMAD.U32 R16, RZ, RZ, UR12 ;  /* 0x0000000cff107e24 */ /* 0x000fc6000f8e00ff */
[----:B------:R-:W-:-:S04]  /*1530*/  LOP3.LUT R11, R11, 0x380, R20, 0xf8, !PT ;  /* 0x000003800b0b7812 */ /* 0x000fc800078ef814 */
[----:B------:R-:W-:-:S05]  /*1540*/  SHF.R.U32.HI R11, RZ, 0x3, R11 ;  /* 0x00000003ff0b7819 */ /* 0x000fca000001160b */
[----:B------:R-:W-:Y:S01]  /*1550*/  IMAD R11, R16, 0x800, R11 ;  /* 0x00000800100b7824 */ /* 0x000fe200078e020b */
[----:B-1----:R-:W-:Y:S06]  /*1560*/  @P1 BRA `(.L_x_20) ;  /* 0x0000000000081947 */ /* 0x002fec0003800000 */
[----:B------:R-:W1:Y:S02]  /*1570*/  SYNCS.PHASECHK.TRANS64.TRYWAIT P1, [UR8], R13 ;  /* 0x0000000dff0075a7 */ /* 0x000e640008020148 */
[----:B-1----:R-:W-:Y:S05]  /*1580*/  @!P1 BRA `(.L_x_21) ;  /* 0x0000004800d09947 */ /* 0x002fea0003800000 */
.L_x_20:
[----:B------:R-:W4:Y:S01]  /*1590*/  LDS.128 R56, [R11+UR17+0x30180] ;  /* 0x030180110b387984 */ /* 0x000f220008000c00 */
[----:B------:R-:W-:Y:S02]  /*15a0*/  UIADD3 UR8, UR17, 0x18180, URZ ;  /* 0x0001818011087890 */ /* 0x000fe4000fffe03f */
[----:B------:R-:W-:Y:S02]  /*15b0*/  ULOP3.LUT UR13, UR7, 0x10000, URZ, 0xfc, !UPT ;  /* 0x00010000070d7892 */ /* 0x000fe4000f8efc3f */
[----:B------:R-:W-:Y:S02]  /*15c0*/  USHF.R.U32.HI UR8, URZ, 0x4, UR8 ;  /* 0x000000043f087899 */ /* 0x000fe40008011608 */
[----:B------:R-:W-:Y:S02]  /*15d0*/  ULEA UR13, UR12, UR13, 0xa ;  /* 0x0000000d0c0d7291 */ /* 0x000fe4000f8e503f */
[----:B------:R-:W-:Y:S01]  /*15e0*/  ULOP3.LUT UR8, UR8, 0x3fff, URZ, 0xc0, !UPT ;  /* 0x00003fff08087892 */ /* 0x000fe2000f8ec03f */
[----:B------:R-:W-:Y:S01]  /*15f0*/  UMOV UR9, 0x40000040 ;  /* 0x4000004000097882 */ /* 0x000fe20000000000 */
[----:B------:R-:W-:-:S02]  /*1600*/  UMOV UR11, 0x40000040 ;  /* 0x40000040000b7882 */ /* 0x000fc40000000000 */
[----:B------:R-:W-:-:S04]  /*1610*/  ULOP3.LUT UR8, UR8, 0x10000, URZ, 0xfc, !UPT ;  /* 0x0001000008087892 */ /* 0x000fc8000f8efc3f */
[----:B------:R-:W-:-:S03]  /*1620*/  ULEA UR16, UR12, UR8, 0xa ;  /* 0x000000080c107291 */ /* 0x000fc6000f8e503f */
[----:B------:R-:W-:-:S04]  /*1630*/  UMOV UR8, UR13 ;  /* 0x0000000d00087c82 */ /* 0x000fc80008000000 */
[----:B------:R-:W-:Y:S01]  /*1640*/  UMOV UR10, UR16 ;  /* 0x00000010000a7c82 */ /* 0x000fe20008000000 */
[----:B----4-:R-:W-:-:S06]  /*1650*/  WARPGROUP.ARRIVE ;  /* 0x00000000000079c5 */ /* 0x010fcc0000000000 */
[----:B------:R-:W-:Y:S01]  /*1660*/  HGMMA.SP.64x64x32.F32.BF16 R24, gdesc[UR8], R24, UP0, R56, 0x0 ;  /* 0x08e03800081879f0 */ /* 0x000fe2000bf01a18 */
[----:B------:R-:W-:Y:S02]  /*1670*/  UIADD3 UR8, UR13, 0x2, URZ ;  /* 0x000000020d087890 */ /* 0x000fe4000fffe03f */
[----:B------:R-:W-:Y:S01]  /*1680*/  UIADD3 UR10, UR16, 0x4, URZ ;  /* 0x00000004100a7890 */ /* 0x000fe2000fffe03f */
[----:B------:R-:W-:Y:S01]  /*1690*/  UMOV UR9, 0x40000040 ;  /* 0x4000004000097882 */ /* 0x000fe20000000000 */
[----:B------:R-:W-:-:S07]  /*16a0*/  UMOV UR11, 0x40000040 ;  /* 0x40000040000b7882 */ /* 0x000fce0000000000 */
[----:B------:R-:W-:Y:S01]  /*16b0*/  HGMMA.SP.64x64x32.F32.BF16 R24, gdesc[UR8], R24, R57, 0x0 ;  /* 0x08e03900081879f0 */ /* 0x000fe20008701a18 */
        /* <DEDUP_REMOVED lines=9> */
[----:B------:R-:W-:Y:S03]  /*1750*/  HGMMA.SP.64x64x32.F32.BF16 R24, gdesc[UR8], R24, R59, 0x0, gsb0 ;  /* 0x08e03b00081879f0 */ /* 0x000fe60008001a18 */
[----:B------:R-:W-:Y:S02]  /*1760*/  WARPGROUP.DEPBAR.LE gsb0, 0x0 ;  /* 0x00008000000079c5 */ /* 0x000fe40000010000 */
[----:B------:R-:W-:Y:S05]  /*1770*/  @!P2 BRA `(.L_x_22) ;  /* 0x000000000004a947 */ /* 0x000fea0003800000 */
[----:B------:R-:W-:Y:S01]  /*1780*/  BPT.TRAP 0x1 ;  /* 0x000000040000795c */ /* 0x000fe20000300000 */
.L_x_22:
[----:B------:R-:W-:Y:S02]  /*1790*/  @P0 LEA R11, R10, UR17, 0x3 ;  /* 0x000000110a0b0c11 */ /* 0x000fe4000f8e18ff */
[----:B------:R-:W-:-:S03]  /*17a0*/  ISETP.GT.U32.AND P1, PT, R2, 0x1, PT ;  /* 0x000000010200780c */ /* 0x000fc60003f24070 */
[----:B-1----:R-:W-:-:S05]  /*17b0*/  @P0 VIADD R16, R11, 0x30 ;  /* 0x000000300b100836 */ /* 0x002fca0000000000 */
[----:B------:R-:W-:-:S04]  /*17c0*/  @P0 PRMT R16, R3, 0x654, R16 ;  /* 0x0000065403100816 */ /* 0x000fc80000000010 */
[----:B------:R1:W-:Y:S01]  /*17d0*/  @P0 SYNCS.ARRIVE.TRANS64.RED.A1T0 RZ, [R16+URZ], RZ ;  /* 0x000000ff10ff09a7 */ /* 0x0003e2000810043f */
[----:B------:R-:W-:Y:S05]  /*17e0*/  @P1 BRA `(.L_x_23) ;  /* 0x0000000000041947 */ /* 0x000fea0003800000 */
[----:B------:R-:W-:Y:S01]  /*17f0*/  BPT.TRAP 0x1 ;  /* 0x000000040000795c */ /* 0x000fe20000300000 */
.L_x_23:
[----:B------:R-:W-:Y:S01]  /*1800*/  UIADD3 UR12, UR12, 0x1, URZ ;  /* 0x000000010c0c7890 */ /* 0x000fe2000fffe03f */
[C---:B------:R-:W-:Y:S01]  /*1810*/  ISETP.GT.AND P2, PT, R9.reuse, 0x1, PT ;  /* 0x000000010900780c */ /* 0x040fe20003f44270 */
[----:B------:R-:W-:Y:S02]  /*1820*/  VIADD R10, R10, 0x1 ;  /* 0x000000010a0a7836 */ /* 0x000fe40000000000 */
[----:B------:R-:W-:Y:S01]  /*1830*/  UISETP.NE.AND UP0, UPT, UR12, 0x6, UPT ;  /* 0x000000060c00788c */ /* 0x000fe2000bf05270 */
[----:B------:R-:W-:Y:S02]  /*1840*/  VIADD R9, R9, 0xffffffff ;  /* 0xffffffff09097836 */ /* 0x000fe40000000000 */
[C---:B------:R-:W-:Y:S01]  /*1850*/  ISETP.NE.AND P1, PT, R10.reuse, 0x6, PT ;  /* 0x000000060a00780c */ /* 0x040fe20003f25270 */
[----:B------:R-:W-:Y:S02]  /*1860*/  USEL UR8, URZ, 0x1, UP0 ;  /* 0x000000013f087887 */ /* 0x000fe40008000000 */
[----:B------:R-:W-:Y:S01]  /*1870*/  USEL UR12, UR12, URZ, UP0 ;  /* 0x0000003f0c0c7287 */ /* 0x000fe20008000000 */
[----:B------:R-:W-:Y:S01]  /*1880*/  SEL R10, R10, RZ, P1 ;  /* 0x000000ff0a0a7207 */ /* 0x000fe20000800000 */
[----:B------:R-:W-:-:S02]  /*1890*/  UPLOP3.LUT UP0, UPT, UPT, UPT, UPT, 0x80, 0x0 ;  /* 0x000000000000789c */ /* 0x000fc40003f0f070 */
[----:B------:R-:W-:Y:S01]  /*18a0*/  LOP3.LUT R15, R15, UR8, RZ, 0x3c, !PT ;  /* 0x000000080f0f7c12 */ /* 0x000fe2000f8e3cff */
[----:B------:R-:W-:Y:S08]  /*18b0*/  @P2 BRA `(.L_x_24) ;  /* 0xfffffff800d82947 */ /* 0x000ff0000383ffff */
.L_x_17:
[----:B------:R-:W4:Y:S01]  /*18c0*/  LDC R19, c[0x0][0x288] ;  /* 0x0000a200ff137b82 */ /* 0x000f220000000800 */
[----:B------:R-:W-:Y:S01]  /*18d0*/  LOP3.LUT R9, R0, 0x60, RZ, 0xc0, !PT ;  /* 0x0000006000097812 */ /* 0x000fe200078ec0ff */
[----:B------:R-:W-:Y:S01]  /*18e0*/  IMAD.SHL.U32 R20, R18, 0x40, RZ ;  /* 0x0000004012147824 */ /* 0x000fe200078e00ff */
[--C-:B------:R-:W-:Y:S01]  /*18f0*/  SHF.R.U32.HI R10, RZ, 0x2, R0.reuse ;  /* 0x00000002ff0a7819 */ /* 0x100fe20000011600 */
[----:B------:R-:W-:Y:S01]  /*1900*/  UIADD3 UR5, UR6, UR5, URZ ;  /* 0x0000000506057290 */ /* 0x000fe2000fffe03f */
[----:B------:R-:W-:Y:S01]  /*1910*/  SHF.R.U32.HI R9, RZ, 0x5, R9 ;  /* 0x00000005ff097819 */ /* 0x000fe20000011609 */
[----:B------:R-:W-:Y:S01]  /*1920*/  ULDC UR12, c[0x0][0x284] ;  /* 0x0000a100000c7ab9 */ /* 0x000fe20000000800 */
[----:B------:R-:W-:Y:S01]  /*1930*/  LOP3.LUT R10, R10, 0x7, RZ, 0xc0, !PT ;  /* 0x000000070a0a7812 */ /* 0x000fe200078ec0ff */
[----:B------:R-:W-:Y:S01]  /*1940*/  UISETP.GT.U32.AND UP0, UPT, UR5, 0x5, UPT ;  /* 0x000000050500788c */ /* 0x000fe2000bf04070 */
[----:B-1----:R-:W-:Y:S01]  /*1950*/  SHF.R.U32.HI R16, RZ, 0x1, R0 ;  /* 0x00000001ff107819 */ /* 0x002fe20000011600 */
[----:B------:R-:W-:Y:S01]  /*1960*/  IMAD.SHL.U32 R11, R9, 0x10, RZ ;  /* 0x00000010090b7824 */ /* 0x000fe200078e00ff */
[----:B------:R-:W-:Y:S01]  /*1970*/  UISETP.GE.U32.AND UP1, UPT, UR6, 0x6, UPT ;  /* 0x000000060600788c */ /* 0x000fe2000bf26070 */
[----:B------:R-:W-:Y:S01]  /*1980*/  SHF.R.S32.HI R21, RZ, 0x1f, R12 ;  /* 0x0000001fff157819 */ /* 0x000fe2000001140c */
[----:B------:R-:W-:Y:S01]  /*1990*/  UISETP.LT.U32.AND UP0, UPT, UR6, 0x6, UP0 ;  /* 0x000000060600788c */ /* 0x000fe20008701070 */
[----:B------:R-:W-:-:S02]  /*19a0*/  WARPGROUP.DEPBAR.LE gsb0, 0x0 ;  /* 0x00008000000079c5 */ /* 0x000fc40000010000 */
[--C-:B------:R-:W-:Y:S01]  /*19b0*/  LOP3.LUT R11, R11, 0xfffffff0, R10.reuse, 0xe2, !PT ;  /* 0xfffffff00b0b7812 */ /* 0x100fe200078ee20a */
[----:B------:R-:W-:Y:S01]  /*19c0*/  IMAD R10, R9, -0x10, -R10 ;  /* 0xfffffff0090a7824 */ /* 0x000fe200078e0a0a */
[----:B------:R-:W-:Y:S01]  /*19d0*/  LOP3.LUT R9, R6, 0x1, RZ, 0xc0, !PT ;  /* 0x0000000106097812 */ /* 0x000fe200078ec0ff */
[----:B------:R-:W-:Y:S01]  /*19e0*/  UIMAD.WIDE.U32 UR8, UR5, -0x55555555, URZ ;  /* 0xaaaaaaab050878a5 */ /* 0x000fe2000f8e003f */
[----:B------:R-:W-:Y:S01]  /*19f0*/  LOP3.LUT R16, R11, 0x40, R16, 0xf8, !PT ;  /* 0x000000400b107812 */ /* 0x000fe200078ef810 */
[----:B------:R-:W-:Y:S01]  /*1a00*/  IMAD.SHL.U32 R11, R14, 0x80, RZ ;  /* 0x000000800e0b7824 */ /* 0x000fe200078e00ff */
[----:B------:R-:W-:Y:S01]  /*1a10*/  USEL UR7, URZ, 0x1, !UP0 ;  /* 0x000000013f077887 */ /* 0x000fe2000c000000 */
[----:B------:R-:W-:Y:S01]  /*1a20*/  IMAD R10, R9, -0x40, R10 ;  /* 0xffffffc0090a7824 */ /* 0x000fe200078e020a */
[----:B----4-:R-:W-:Y:S01]  /*1a30*/  ISETP.GE.AND P1, PT, R20, R19, PT ;  /* 0x000000131400720c */ /* 0x010fe20003f26270 */
[----:B------:R-:W-:Y:S01]  /*1a40*/  ULDC.64 UR10, c[0x0][0x6d0] ;  /* 0x0001b400000a7ab9 */ /* 0x000fe20000000a00 */
[----:B------:R-:W-:Y:S01]  /*1a50*/  LOP3.LUT R16, R16, R11, RZ, 0xfc, !PT ;  /* 0x0000000b10107212 */ /* 0x000fe200078efcff */
[----:B0-----:R-:W-:Y:S01]  /*1a60*/  IMAD R13, R21, UR10, RZ ;  /* 0x0000000a150d7c24 */ /* 0x001fe2000f8e02ff */
[----:B------:R-:W-:Y:S01]  /*1a70*/  ISETP.GE.OR P1, PT, R11, UR12, P1 ;  /* 0x0000000c0b007c0c */ /* 0x000fe20008f26670 */
[----:B------:R-:W-:Y:S01]  /*1a80*/  USHF.R.U32.HI UR8, URZ, 0x2, UR9 ;  /* 0x000000023f087899 */ /* 0x000fe20008011609 */
[----:B------:R-:W-:Y:S01]  /*1a90*/  LOP3.LUT R9, R0, 0x3, RZ, 0xc0, !PT ;  /* 0x0000000300097812 */ /* 0x000fe200078ec0ff */
[----:B------:R-:W-:Y:S01]  /*1aa0*/  ULOP3.LUT UR4, UR4, UR7, URZ, 0x3c, !UPT ;  /* 0x0000000704047292 */ /* 0x000fe2000f8e3c3f */
[--C-:B------:R-:W-:Y:S01]  /*1ab0*/  SHF.R.S32.HI R17, RZ, 0x1f, R16.reuse ;  /* 0x0000001fff117819 */ /* 0x100fe20000011410 */
[C---:B------:R-:W-:Y:S01]  /*1ac0*/  IMAD R13, R12.reuse, UR11, R13 ;  /* 0x0000000b0c0d7c24 */ /* 0x040fe2000f8e020d */
[----:B------:R-:W-:Y:S01]  /*1ad0*/  UIMAD UR5, UR8, -0x6, UR5 ;  /* 0xfffffffa080578a4 */ /* 0x000fe2000f8e0205 */
[----:B------:R-:W-:Y:S01]  /*1ae0*/  IMAD R9, R9, -0x2, R19 ;  /* 0xfffffffe09097824 */ /* 0x000fe200078e0213 */
[----:B------:R-:W-:Y:S01]  /*1af0*/  @UP1 ULOP3.LUT UR4, UR4, 0x1, UR8, 0x78, !UPT ;  /* 0x0000000104041892 */ /* 0x000fe2000f8e7808 */
[----:B------:R-:W-:Y:S01]  /*1b00*/  IMAD.WIDE.U32 R14, R12, UR10, R16 ;  /* 0x0000000a0c0e7c25 */ /* 0x000fe2000f8e0010 */
[----:B------:R-:W-:-:S03]  /*1b10*/  IADD3 R10, -R11, UR12, R10 ;  /* 0x0000000c0b0a7c10 */ /* 0x000fc6000fffe10a */
[----:B------:R-:W-:Y:S02]  /*1b20*/  IMAD.IADD R11, R9, 0x1, -R20 ;  /* 0x00000001090b7824 */ /* 0x000fe400078e0a14 */
[----:B------:R-:W-:Y:S02]  /*1b30*/  IMAD.IADD R15, R15, 0x1, R13 ;  /* 0x000000010f0f7824 */ /* 0x000fe400078e020d */
[----:B------:R-:W-:Y:S01]  /*1b40*/  IMAD.MOV.U32 R9, RZ, RZ, -0x1 ;  /* 0xffffffffff097424 */ /* 0x000fe200078e00ff */
[----:B------:R-:W-:Y:S06]  /*1b50*/  @P1 BRA `(.L_x_25) ;  /* 0x0000002400a41947 */ /* 0x000fec0003800000 */
[----:B------:R-:W0:Y:S01]  /*1b60*/  LDC.64 R66, c[0x0][0x6c8] ;  /* 0x0001b200ff427b82 */ /* 0x000e220000000a00 */
[----:B---3-5:R-:W-:Y:S01]  /*1b70*/  FSETP.NEU.AND P2, PT, R8, RZ, PT ;  /* 0x000000ff0800720b */ /* 0x028fe20003f4d000 */
[----:B------:R-:W-:Y:S01]  /*1b80*/  IMAD.WIDE R18, R18, 0x40, RZ ;  /* 0x0000004012127825 */ /* 0x000fe200078e02ff */
[----:B------:R-:W-:Y:S01]  /*1b90*/  ISETP.GT.AND P1, PT, R11, RZ, PT ;  /* 0x000000ff0b00720c */ /* 0x000fe20003f24270 */
[----:B------:R-:W-:Y:S02]  /*1ba0*/  BSSY B0, `(.L_x_25) ;  /* 0x0000264000007945 */ /* 0x000fe40003800000 */
[----:B------:R-:W-:Y:S01]  /*1bb0*/  IMAD.SHL.U32 R13, R0, 0x2, RZ ;  /* 0x00000002000d7824 */ /* 0x000fe200078e00ff */
[----:B------:R-:W-:-:S04]  /*1bc0*/  ISETP.GT.AND P4, PT, R10, RZ, P1 ;  /* 0x000000ff0a00720c */ /* 0x000fc80000f84270 */
[----:B------:R-:W-:Y:S01]  /*1bd0*/  LOP3.LUT R65, R18, 0x6, R13, 0xf8, !PT ;  /* 0x0000000612417812 */ /* 0x000fe200078ef80d */
[----:B0-----:R-:W-:-:S04]  /*1be0*/  IMAD R20, R19, R66, RZ ;  /* 0x0000004213147224 */ /* 0x001fc800078e02ff */
[----:B------:R-:W-:-:S04]  /*1bf0*/  IMAD.WIDE.U32 R58, R65, R66, R14 ;  /* 0x00000042413a7225 */ /* 0x000fc800078e000e */
[----:B------:R-:W-:-:S04]  /*1c00*/  IMAD R13, R65, R67, R20 ;  /* 0x00000043410d7224 */ /* 0x000fc800078e0214 */
[----:B------:R-:W-:Y:S01]  /*1c10*/  IMAD.IADD R23, R59, 0x1, R13 ;  /* 0x000000013b177824 */ /* 0x000fe200078e020d */
[----:B------:R-:W-:Y:S06]  /*1c20*/  @!P2 BRA `(.L_x_26) ;  /* 0x0000001800b0a947 */ /* 0x000fec0003800000 */
[----:B------:R-:W-:Y:S01]  /*1c30*/  ULDC.64 UR8, c[0x0][0x6b8] ;  /* 0x0001ae0000087ab9 */ /* 0x000fe20000000a00 */
[----:B------:R-:W-:Y:S01]  /*1c40*/  ULDC.64 UR12, c[0x0][0x6b0] ;  /* 0x0001ac00000c7ab9 */ /* 0x000fe20000000a00 */
[----:B------:R-:W-:Y:S01]  /*1c50*/  IMAD R13, R21, UR8, RZ ;  /* 0x00000008150d7c24 */ /* 0x000fe2000f8e02ff */
[----:B------:R-:W-:Y:S01]  /*1c60*/  ULDC.64 UR16, c[0x0][0x6a8] ;  /* 0x0001aa0000107ab9 */ /* 0x000fe20000000a00 */
[----:B------:R-:W-:Y:S01]  /*1c70*/  IMAD R18, R19, UR12, RZ ;  /* 0x0000000c13127c24 */ /* 0x000fe2000f8e02ff */
[----:B------:R-:W0:Y:S01]  /*1c80*/  LDC.64 R56, c[0x0][0x6b0] ;  /* 0x0001ac00ff387b82 */ /* 0x000e220000000a00 */
[----:B------:R-:W-:Y:S01]  /*1c90*/  IMAD.WIDE.U32 R62, R12, UR8, R16 ;  /* 0x000000080c3e7c25 */ /* 0x000fe2000f8e0010 */
[----:B------:R-:W-:-:S03]  /*1ca0*/  ULDC.64 UR10, c[0x0][0x6c0] ;  /* 0x0001b000000a7ab9 */ /* 0x000fc60000000a00 */
[----:B------:R-:W-:Y:S02]  /*1cb0*/  IMAD R61, R12, UR9, R13 ;  /* 0x000000090c3d7c24 */ /* 0x000fe4000f8e020d */
[----:B------:R-:W-:Y:S02]  /*1cc0*/  IMAD R59, R65, UR13, R18 ;  /* 0x0000000d413b7c24 */ /* 0x000fe4000f8e0212 */
[----:B------:R-:W-:Y:S02]  /*1cd0*/  IMAD.IADD R19, R63, 0x1, R61 ;  /* 0x000000013f137824 */ /* 0x000fe400078e023d */
[----:B------:R-:W-:-:S04]  /*1ce0*/  IMAD.MOV.U32 R18, RZ, RZ, R62 ;  /* 0x000000ffff127224 */ /* 0x000fc800078e003e */
[----:B------:R-:W-:-:S04]  /*1cf0*/  IMAD.WIDE.U32 R14, R65, UR12, R18 ;  /* 0x0000000c410e7c25 */ /* 0x000fc8000f8e0012 */
[----:B------:R-:W-:Y:S01]  /*1d00*/  IMAD.IADD R13, R15, 0x1, R59 ;  /* 0x000000010f0d7824 */ /* 0x000fe200078e023b */
[----:B------:R-:W-:-:S04]  /*1d10*/  LEA R20, P2, R14, UR16, 0x2 ;  /* 0x000000100e147c11 */ /* 0x000fc8000f8410ff */
[----:B------:R-:W-:-:S05]  /*1d20*/  LEA.HI.X R21, R14, UR17, R13, 0x2, P2 ;  /* 0x000000110e157c11 */ /* 0x000fca00090f140d */
[----:B------:R-:W3:Y:S01]  /*1d30*/  @P4 LDG.E.LTC128B R13, desc[UR14][R20.64] ;  /* 0x0000000e140d4981 */ /* 0x000ee2000c1e1920 */
[C---:B------:R-:W-:Y:S01]  /*1d40*/  IMAD.WIDE.U32 R14, R65.reuse, UR12, R16 ;  /* 0x0000000c410e7c25 */ /* 0x040fe2000f8e0010 */
[C---:B------:R-:W-:Y:S01]  /*1d50*/  LEA R22, P2, R58.reuse, UR10, 0x2 ;  /* 0x0000000a3a167c11 */ /* 0x040fe2000f8410ff */
[----:B------:R-:W-:Y:S02]  /*1d60*/  BSSY B1, `(.L_x_27) ;  /* 0x0000015000017945 */ /* 0x000fe40003800000 */
[----:B0-----:R-:W-:Y:S01]  /*1d70*/  IMAD.WIDE.U32 R64, R65, UR12, R56 ;  /* 0x0000000c41407c25 */ /* 0x001fe2000f8e0038 */
[----:B------:R-:W-:Y:S02]  /*1d80*/  LEA.HI.X R23, R58, UR11, R23, 0x2, P2 ;  /* 0x0000000b3a177c11 */ /* 0x000fe400090f1417 */
[----:B------:R-:W-:Y:S01]  /*1d90*/  ISETP.GT.AND P2, PT, R11, 0x1, PT ;  /* 0x000000010b00780c */ /* 0x000fe20003f44270 */
[C---:B------:R-:W-:Y:S01]  /*1da0*/  IMAD.IADD R69, R59.reuse, 0x1, R65 ;  /* 0x000000013b457824 */ /* 0x040fe200078e0241 */
[----:B------:R-:W-:Y:S01]  /*1db0*/  IADD3 R62, P5, R62, R64, RZ ;  /* 0x000000403e3e7210 */ /* 0x000fe20007fbe0ff */
[----:B------:R-:W-:-:S03]  /*1dc0*/  IMAD.IADD R15, R59, 0x1, R15 ;  /* 0x000000013b0f7824 */ /* 0x000fc600078e020f */
[----:B------:R-:W-:Y:S01]  /*1dd0*/  LEA R18, P6, R62, UR16, 0x2 ;  /* 0x000000103e127c11 */ /* 0x000fe2000f8c10ff */
[----:B------:R-:W-:Y:S01]  /*1de0*/  IMAD.X R19, R69, 0x1, R19, P5 ;  /* 0x0000000145137824 */ /* 0x000fe200028e0613 */
[----:B------:R-:W-:Y:S01]  /*1df0*/  ISETP.GT.AND P5, PT, R10, RZ, P2 ;  /* 0x000000ff0a00720c */ /* 0x000fe200017a4270 */
[----:B------:R-:W-:-:S03]  /*1e00*/  IMAD.WIDE.U32 R14, R12, UR8, R14 ;  /* 0x000000080c0e7c25 */ /* 0x000fc6000f8e000e */
[----:B------:R-:W-:Y:S01]  /*1e10*/  LEA.HI.X R19, R62, UR17, R19, 0x2, P6 ;  /* 0x000000113e137c11 */ /* 0x000fe2000b0f1413 */
[----:B------:R-:W-:Y:S01]  /*1e20*/  IMAD.IADD R15, R61, 0x1, R15 ;  /* 0x000000013d0f7824 */ /* 0x000fe200078e020f */
[----:B------:R-:W-:-:S04]  /*1e30*/  LEA R58, P6, R14, UR16, 0x2 ;  /* 0x000000100e3a7c11 */ /* 0x000fc8000f8c10ff */
[----:B------:R-:W-:Y:S01]  /*1e40*/  LEA.HI.X R59, R14, UR17, R15, 0x2, P6 ;  /* 0x000000110e3b7c11 */ /* 0x000fe2000b0f140f */
[----:B---3--:R-:W-:-:S04]  /*1e50*/  FMUL R57, R13, R8 ;  /* 0x000000080d397220 */ /* 0x008fc80000400000 */
[----:B--2---:R-:W-:-:S05]  /*1e60*/  FFMA R63, R24, R7, R57 ;  /* 0x00000007183f7223 */ /* 0x004fca0000000039 */
[----:B------:R0:W-:Y:S01]  /*1e70*/  @P4 STG.E desc[UR14][R22.64], R63 ;  /* 0x0000003f16004986 */ /* 0x0001e2000c10190e */
[----:B------:R-:W-:Y:S01]  /*1e80*/  LEA R56, P4, R66, R22, 0x2 ;  /* 0x0000001642387211 */ /* 0x000fe200078810ff */
[----:B------:R-:W-:-:S12]  /*1e90*/  @!P5 BRA `(.L_x_28) ;  /* 0x000000000004d947 */ /* 0x000fd80003800000 */
[----:B------:R1:W5:Y:S02]  /*1ea0*/  LDG.E.LTC128B R13, desc[UR14][R18.64] ;  /* 0x0000000e120d7981 */ /* 0x000364000c1e1920 */
.L_x_28:
[----:B------:R-:W-:Y:S05]  /*1eb0*/  BSYNC B1 ;  /* 0x0000000000017941 */ /* 0x000fea0003800000 */
.L_x_27:
[----:B-----5:R-:W-:Y:S01]  /*1ec0*/  FMUL R24, R13, R8 ;  /* 0x000000080d187220 */ /* 0x020fe20000400000 */
[----:B------:R-:W-:Y:S01]  /*1ed0*/  LEA.HI.X R57, R66, R23, R67, 0x2, P4 ;  /* 0x0000001742397211 */ /* 0x000fe200020f1443 */
[----:B------:R-:W-:Y:S01]  /*1ee0*/  BSSY B1, `(.L_x_29) ;  /* 0x0000009000017945 */ /* 0x000fe20003800000 */
[----:B------:R-:W-:Y:S01]  /*1ef0*/  ISETP.GT.AND P1, PT, R10, 0x8, P1 ;  /* 0x000000080a00780c */ /* 0x000fe20000f24270 */
[----:B------:R-:W-:Y:S01]  /*1f00*/  FFMA R25, R25, R7, R24 ;  /* 0x0000000719197223 */ /* 0x000fe20000000018 */
[----:B------:R-:W-:-:S04]  /*1f10*/  IADD3 R14, P6, R16, R64, RZ ;  /* 0x00000040100e7210 */ /* 0x000fc80007fde0ff */
[----:B------:R2:W-:Y:S01]  /*1f20*/  @P5 STG.E desc[UR14][R56.64], R25 ;  /* 0x0000001938005986 */ /* 0x0005e2000c10190e */
[----:B------:R-:W-:Y:S02]  /*1f30*/  IMAD.X R15, R17, 0x1, R69, P6 ;  /* 0x00000001110f7824 */ /* 0x000fe400030e0645 */
[----:B------:R-:W-:-:S04]  /*1f40*/  IMAD.MOV.U32 R17, RZ, RZ, R13 ;  /* 0x000000ffff117224 */ /* 0x000fc800078e000d */
[----:B------:R-:W-:Y:S05]  /*1f50*/  @!P1 BRA `(.L_x_30) ;  /* 0x0000000000049947 */ /* 0x000fea0003800000 */
[----:B------:R3:W5:Y:S02]  /*1f60*/  LDG.E.LTC128B R17, desc[UR14][R58.64+0x20] ;  /* 0x0000200e3a117981 */ /* 0x000764000c1e1920 */
.L_x_30:
[----:B------:R-:W-:Y:S05]  /*1f70*/  BSYNC B1 ;  /* 0x0000000000017941 */ /* 0x000fea0003800000 */
.L_x_29:
[----:B------:R-:W-:-:S04]  /*1f80*/  IMAD.WIDE.U32 R12, R12, UR8, R14 ;  /* 0x000000080c0c7c25 */ /* 0x000fc8000f8e000e */
[----:B--2--5:R-:W-:Y:S01]  /*1f90*/  FMUL R25, R17, R8 ;  /* 0x0000000811197220 */ /* 0x024fe20000400000 */
[----:B------:R-:W-:Y:S01]  /*1fa0*/  ISETP.GT.AND P2, PT, R10, 0x8, P2 ;  /* 0x000000080a00780c */ /* 0x000fe20001744270 */
[----:B------:R-:W-:Y:S01]  /*1fb0*/  USHF.L.U64.HI UR10, UR12, 0x5, UR13 ;  /* 0x000000050c0a7899 */ /* 0x000fe2000801020d */
[----:B------:R-:W-:Y:S01]  /*1fc0*/  IMAD.IADD R13, R61, 0x1, R13 ;  /* 0x000000013d0d7824 */ /* 0x000fe200078e020d */
[----:B------:R-:W-:Y:S01]  /*1fd0*/  LEA R14, P6, R12, UR16, 0x2 ;  /* 0x000000100c0e7c11 */ /* 0x000fe2000f8c10ff */
[----:B---3--:R-:W-:Y:S01]  /*1fe0*/  FFMA R59, R26, R7, R25 ;  /* 0x000000071a3b7223 */ /* 0x008fe20000000019 */
[----:B------:R-:W-:Y:S01]  /*1ff0*/  ISETP.GT.AND P4, PT, R11, 0x8, PT ;  /* 0x000000080b00780c */ /* 0x000fe20003f84270 */
[----:B------:R-:W-:Y:S01]  /*2000*/  USHF.L.U32 UR9, UR12, 0x5, URZ ;  /* 0x000000050c097899 */ /* 0x000fe2000800063f */
[----:B------:R-:W-:Y:S01]  /*2010*/  LEA.HI.X R15, R12, UR17, R13, 0x2, P6 ;  /* 0x000000110c0f7c11 */ /* 0x000fe2000b0f140d */
[----:B------:R-:W-:Y:S01]  /*2020*/  @P1 IMAD.MOV.U32 R12, RZ, RZ, R22 ;  /* 0x000000ffff0c1224 */ /* 0x000fe200078e0016 */
[----:B------:R-:W-:Y:S01]  /*2030*/  BSSY B1, `(.L_x_31) ;  /* 0x0000007000017945 */ /* 0x000fe20003800000 */
[----:B------:R-:W-:Y:S01]  /*2040*/  @P1 IMAD.MOV.U32 R13, RZ, RZ, R23 ;  /* 0x000000ffff0d1224 */ /* 0x000fe200078e0017 */
[----:B------:R-:W-:Y:S01]  /*2050*/  ISETP.GT.AND P5, PT, R10, RZ, P4 ;  /* 0x000000ff0a00720c */ /* 0x000fe200027a4270 */
[----:B------:R-:W-:-:S03]  /*2060*/  IMAD.MOV.U32 R25, RZ, RZ, R17 ;  /* 0x000000ffff197224 */ /* 0x000fc600078e0011 */
[----:B------:R2:W-:Y:S01]  /*2070*/  @P1 STG.E desc[UR14][R12.64+0x20], R59 ;  /* 0x0000203b0c001986 */ /* 0x0005e2000c10190e */
[----:B------:R-:W-:Y:S08]  /*2080*/  @!P2 BRA `(.L_x_32) ;  /* 0x000000000004a947 */ /* 0x000ff00003800000 */
[----:B------:R3:W5:Y:S02]  /*2090*/  LDG.E.LTC128B R25, desc[UR14][R14.64+0x20] ;  /* 0x0000200e0e197981 */ /* 0x000764000c1e1920 */
.L_x_32:
[----:B------:R-:W-:Y:S05]  /*20a0*/  BSYNC B1 ;  /* 0x0000000000017941 */ /* 0x000fea0003800000 */
.L_x_31:
[----:B--2--5:R-:W-:Y:S01]  /*20b0*/  FMUL R12, R25, R8 ;  /* 0x00000008190c7220 */ /* 0x024fe20000400000 */
[----:B------:R-:W-:Y:S01]  /*20c0*/  IADD3 R16, P1, R20, UR9, RZ ;  /* 0x0000000914107c10 */ /* 0x000fe2000ff3e0ff */
[----:B------:R-:W-:Y:S02]  /*20d0*/  IMAD.MOV.U32 R61, RZ, RZ, R25 ;  /* 0x000000ffff3d7224 */ /* 0x000fe400078e0019 */
[----:B------:R-:W-:Y:S01]  /*20e0*/  FFMA R59, R27, R7, R12 ;  /* 0x000000071b3b7223 */ /* 0x000fe2000000000c */
[----:B---3--:R-:W-:Y:S01]  /*20f0*/  @P2 IMAD.MOV.U32 R14, RZ, RZ, R56 ;  /* 0x000000ffff0e2224 */ /* 0x008fe200078e0038 */
[----:B------:R-:W-:Y:S01]  /*2100*/  IADD3.X R17, R21, UR10, RZ, P1, !PT ;  /* 0x0000000a15117c10 */ /* 0x000fe20008ffe4ff */
[----:B------:R-:W-:-:S05]  /*2110*/  @P2 IMAD.MOV.U32 R15, RZ, RZ, R57 ;  /* 0x000000ffff0f2224 */ /* 0x000fca00078e0039 */
[----:B------:R2:W-:Y:S04]  /*2120*/  @P2 STG.E desc[UR14][R14.64+0x20], R59 ;  /* 0x0000203b0e002986 */ /* 0x0005e8000c10190e */
[----:B------:R-:W3:Y:S01]  /*2130*/  @P5 LDG.E.LTC128B R61, desc[UR14][R16.64] ;  /* 0x0000000e103d5981 */ /* 0x000ee2000c1e1920 */
[C---:B0-----:R-:W-:Y:S01]  /*2140*/  IMAD.SHL.U32 R63, R66.reuse, 0x20, RZ ;  /* 0x00000020423f7824 */ /* 0x041fe200078e00ff */
[----:B------:R-:W-:Y:S01]  /*2150*/  SHF.L.U64.HI R13, R66, 0x5, R67 ;  /* 0x00000005420d7819 */ /* 0x000fe20000010243 */
[----:B------:R-:W-:Y:S01]  /*2160*/  BSSY B1, `(.L_x_33) ;  /* 0x000000c000017945 */ /* 0x000fe20003800000 */
[----:B------:R-:W-:Y:S02]  /*2170*/  ISETP.GT.AND P1, PT, R11, 0x9, PT ;  /* 0x000000090b00780c */ /* 0x000fe40003f24270 */
[----:B------:R-:W-:-:S02]  /*2180*/  IADD3 R24, P6, R63, R22, RZ ;  /* 0x000000163f187210 */ /* 0x000fc40007fde0ff */
[----:B------:R-:W-:-:S03]  /*2190*/  ISETP.GT.AND P2, PT, R10, RZ, P1 ;  /* 0x000000ff0a00720c */ /* 0x000fc60000f44270 */
[----:B------:R-:W-:Y:S01]  /*21a0*/  IMAD.X R25, R13, 0x1, R23, P6 ;  /* 0x000000010d197824 */ /* 0x000fe200030e0617 */
[----:B------:R-:W-:Y:S01]  /*21b0*/  IADD3 R26, P6, R18, UR9, RZ ;  /* 0x00000009121a7c10 */ /* 0x000fe2000ffde0ff */
[----:B---3--:R-:W-:-:S04]  /*21c0*/  FMUL R27, R61, R8 ;  /* 0x000000083d1b7220 */ /* 0x008fc80000400000 */
[----:B------:R-:W-:Y:S01]  /*21d0*/  FFMA R65, R28, R7, R27 ;  /* 0x000000071c417223 */ /* 0x000fe2000000001b */
[----:B------:R-:W-:-:S04]  /*21e0*/  IADD3.X R27, R19, UR10, RZ, P6, !PT ;  /* 0x0000000a131b7c10 */ /* 0x000fc8000b7fe4ff */
[----:B------:R2:W-:Y:S01]  /*21f0*/  @P5 STG.E desc[UR14][R24.64], R65 ;  /* 0x0000004118005986 */ /* 0x0005e2000c10190e */
[----:B------:R-:W-:Y:S05]  /*2200*/  @!P2 BRA `(.L_x_34) ;  /* 0x000000000004a947 */ /* 0x000fea0003800000 */
[----:B------:R0:W5:Y:S02]  /*2210*/  LDG.E.LTC128B R61, desc[UR14][R26.64] ;  /* 0x0000000e1a3d7981 */ /* 0x000164000c1e1920 */
.L_x_34:
[----:B------:R-:W-:Y:S05]  /*2220*/  BSYNC B1 ;  /* 0x0000000000017941 */ /* 0x000fea0003800000 */
.L_x_33:
[----:B------:R-:W-:Y:S01]  /*2230*/  UIADD3 UR7, UP0, UR9, 0x20, URZ ;  /* 0x0000002009077890 */ /* 0x000fe2000ff1e03f */
[----:B------:R-:W-:Y:S01]  /*2240*/  ISETP.GT.AND P4, PT, R10, 0x8, P4 ;  /* 0x000000080a00780c */ /* 0x000fe20002784270 */
[----:B-----5:R-:W-:Y:S01]  /*2250*/  FMUL R12, R61, R8 ;  /* 0x000000083d0c7220 */ /* 0x020fe20000400000 */
[----:B------:R-:W-:Y:S01]  /*2260*/  IADD3 R58, P5, R63, R56, RZ ;  /* 0x000000383f3a7210 */ /* 0x000fe20007fbe0ff */
[----:B------:R-:W-:Y:S02]  /*2270*/  UIADD3.X UR8, URZ, UR10, URZ, UP0, !UPT ;  /* 0x0000000a3f087290 */ /* 0x000fe400087fe43f */
[----:B------:R-:W-:Y:S01]  /*2280*/  IADD3 R20, P6, R20, UR7, RZ ;  /* 0x0000000714147c10 */ /* 0x000fe2000ffde0ff */
[----:B--2---:R-:W-:Y:S01]  /*2290*/  FFMA R65, R29, R7, R12 ;  /* 0x000000071d417223 */ /* 0x004fe2000000000c */
[----:B------:R-:W-:Y:S02]  /*22a0*/  IMAD.X R59, R13, 0x1, R57, P5 ;  /* 0x000000010d3b7824 */ /* 0x000fe400028e0639 */
[----:B------:R-:W-:-:S03]  /*22b0*/  IADD3.X R21, R21, UR8, RZ, P6, !PT ;  /* 0x0000000815157c10 */ /* 0x000fc6000b7fe4ff */
[----:B------:R2:W-:Y:S04]  /*22c0*/  @P2 STG.E desc[UR14][R58.64], R65 ;  /* 0x000000413a002986 */ /* 0x0005e8000c10190e */
[----:B------:R-:W3:Y:S01]  /*22d0*/  @P4 LDG.E.LTC128B R61, desc[UR14][R20.64] ;  /* 0x0000000e143d4981 */ /* 0x000ee2000c1e1920 */
[----:B------:R-:W-:Y:S01]  /*22e0*/  IADD3 R14, P2, R63, 0x20, RZ ;  /* 0x000000203f0e7810 */ /* 0x000fe20007f5e0ff */
[----:B------:R-:W-:Y:S01]  /*22f0*/  BSSY B1, `(.L_x_35) ;  /* 0x000000e000017945 */ /* 0x000fe20003800000 */
[----:B------:R-:W-:Y:S02]  /*2300*/  ISETP.GT.AND P1, PT, R10, 0x8, P1 ;  /* 0x000000080a00780c */ /* 0x000fe40000f24270 */
[----:B------:R-:W-:Y:S01]  /*2310*/  IADD3 R22, P5, R14, R22, RZ ;  /* 0x000000160e167210 */ /* 0x000fe20007fbe0ff */
[----:B------:R-:W-:Y:S01]  /*2320*/  IMAD.X R12, RZ, RZ, R13, P2 ;  /* 0x000000ffff0c7224 */ /* 0x000fe200010e060d */
[----:B-1----:R-:W-:-:S02]  /*2330*/  IADD3 R18, P6, R18, UR7, RZ ;  /* 0x0000000712127c10 */ /* 0x002fc4000ffde0ff */
[----:B------:R-:W-:Y:S01]  /*2340*/  ISETP.GT.AND P2, PT, R11, 0x10, PT ;  /* 0x000000100b00780c */ /* 0x000fe20003f44270 */
[----:B------:R-:W-:Y:S01]  /*2350*/  IMAD.X R23, R12, 0x1, R23, P5 ;  /* 0x000000010c177824 */ /* 0x000fe200028e0617 */
[----:B------:R-:W-:Y:S02]  /*2360*/  IADD3 R28, P5, R14, R56, RZ ;  /* 0x000000380e1c7210 */ /* 0x000fe40007fbe0ff */
[----:B------:R-:W-:Y:S01]  /*2370*/  IADD3.X R19, R19, UR8, RZ, P6, !PT ;  /* 0x0000000813137c10 */ /* 0x000fe2000b7fe4ff */
[----:B---3--:R-:W-:-:S04]  /*2380*/  FMUL R15, R61, R8 ;  /* 0x000000083d0f7220 */ /* 0x008fc80000400000 */
[----:B------:R-:W-:-:S05]  /*2390*/  FFMA R15, R30, R7, R15 ;  /* 0x000000071e0f7223 */ /* 0x000fca000000000f */
[----:B------:R2:W-:Y:S01]  /*23a0*/  @P4 STG.E desc[UR14][R22.64], R15 ;  /* 0x0000000f16004986 */ /* 0x0005e2000c10190e */
[----:B------:R-:W-:Y:S05]  /*23b0*/  @!P1 BRA `(.L_x_36) ;  /* 0x0000000000049947 */ /* 0x000fea0003800000 */
[----:B------:R1:W5:Y:S02]  /*23c0*/  LDG.E.LTC128B R61, desc[UR14][R18.64] ;  /* 0x0000000e123d7981 */ /* 0x000364000c1e1920 */
.L_x_36:
[----:B------:R-:W-:Y:S05]  /*23d0*/  BSYNC B1 ;  /* 0x0000000000017941 */ /* 0x000fea0003800000 */
.L_x_35:
[----:B-1---5:R-:W-:Y:S01]  /*23e0*/  FMUL R18, R61, R8 ;  /* 0x000000083d127220 */ /* 0x022fe20000400000 */
[----:B------:R-:W-:Y:S01]  /*23f0*/  IMAD.X R29, R12, 0x1, R57, P5 ;  /* 0x000000010c1d7824 */ /* 0x000fe200028e0639 */
[----:B------:R-:W-:Y:S01]  /*2400*/  ISETP.GT.AND P4, PT, R10, RZ, P2 ;  /* 0x000000ff0a00720c */ /* 0x000fe20001784270 */
[----:B------:R-:W-:Y:S01]  /*2410*/  BSSY B1, `(.L_x_37) ;  /* 0x0000008000017945 */ /* 0x000fe20003800000 */
[----:B------:R-:W-:Y:S01]  /*2420*/  FFMA R31, R31, R7, R18 ;  /* 0x000000071f1f7223 */ /* 0x000fe20000000012 */
[----:B------:R-:W-:Y:S02]  /*2430*/  IADD3 R18, P6, R16, UR9, RZ ;  /* 0x0000000910127c10 */ /* 0x000fe4000ffde0ff */
[----:B------:R-:W-:Y:S02]  /*2440*/  IADD3 R20, P5, R24, R63, RZ ;  /* 0x0000003f18147210 */ /* 0x000fe40007fbe0ff */
[----:B------:R1:W-:Y:S01]  /*2450*/  @P1 STG.E desc[UR14][R28.64], R31 ;  /* 0x0000001f1c001986 */ /* 0x0003e2000c10190e */
[----:B------:R-:W-:-:S05]  /*2460*/  IADD3.X R19, R17, UR10, RZ, P6, !PT ;  /* 0x0000000a11137c10 */ /* 0x000fca000b7fe4ff */
[----:B------:R-:W-:Y:S05]  /*2470*/  @!P4 BRA `(.L_x_38) ;  /* 0x000000000004c947 */ /* 0x000fea0003800000 */
[----:B------:R3:W5:Y:S02]  /*2480*/  LDG.E.LTC128B R61, desc[UR14][R18.64] ;  /* 0x0000000e123d7981 */ /* 0x000764000c1e1920 */
.L_x_38:
[----:B------:R-:W-:Y:S05]  /*2490*/  BSYNC B1 ;  /* 0x0000000000017941 */ /* 0x000fea0003800000 */
.L_x_37:
[----:B------:R-:W-:Y:S01]  /*24a0*/  ISETP.GT.AND P1, PT, R11, 0x11, PT ;  /* 0x000000110b00780c */ /* 0x000fe20003f24270 */
[----:B------:R-:W-:Y:S02]  /*24b0*/  IMAD.X R21, R25, 0x1, R13, P5 ;  /* 0x0000000119157824 */ /* 0x000fe400028e060d */
[----:B--2--5:R-:W-:Y:S01]  /*24c0*/  FMUL R15, R61, R8 ;  /* 0x000000083d0f7220 */ /* 0x024fe20000400000 */
[----:B------:R-:W-:Y:S01]  /*24d0*/  BSSY B1, `(.L_x_39) ;  /* 0x0000009000017945 */ /* 0x000fe20003800000 */
[----:B------:R-:W-:Y:S02]  /*24e0*/  ISETP.GT.AND P5, PT, R10, RZ, P1 ;  /* 0x000000ff0a00720c */ /* 0x000fe40000fa4270 */
[----:B------:R-:W-:Y:S01]  /*24f0*/  FFMA R15, R32, R7, R15 ;  /* 0x00000007200f7223 */ /* 0x000fe2000000000f */
[----:B-1----:R-:W-:-:S04]  /*2500*/  IADD3 R28, P6, R58, R63, RZ ;  /* 0x0000003f3a1c7210 */ /* 0x002fc80007fde0ff */
[----:B------:R1:W-:Y:S01]  /*2510*/  @P4 STG.E desc[UR14][R20.64], R15 ;  /* 0x0000000f14004986 */ /* 0x0003e2000c10190e */
[----:B------:R-:W-:-:S04]  /*2520*/  IADD3 R22, P4, R26, UR9, RZ ;  /* 0x000000091a167c10 */ /* 0x000fc8000ff9e0ff */
[----:B------:R-:W-:Y:S01]  /*2530*/  IADD3.X R23, R27, UR10, RZ, P4, !PT ;  /* 0x0000000a1b177c10 */ /* 0x000fe2000a7fe4ff */
[----:B------:R-:W-:Y:S08]  /*2540*/  @!P5 BRA `(.L_x_40) ;  /* 0x000000000004d947 */ /* 0x000ff00003800000 */
[----:B------:R2:W5:Y:S02]  /*2550*/  LDG.E.LTC128B R61, desc[UR14][R22.64] ;  /* 0x0000000e163d7981 */ /* 0x000564000c1e1920 */
.L_x_40:
[----:B------:R-:W-:Y:S05]  /*2560*/  BSYNC B1 ;  /* 0x0000000000017941 */ /* 0x000fea0003800000 */
.L_x_39:
[----:B-----5:R-:W-:Y:S01]  /*2570*/  FMUL R30, R61, R8 ;  /* 0x000000083d1e7220 */ /* 0x020fe20000400000 */
[----:B------:R-:W-:Y:S01]  /*2580*/  IMAD.X R29, R59, 0x1, R13, P6 ;  /* 0x000000013b1d7824 */ /* 0x000fe200030e060d */
[----:B------:R-:W-:Y:S01]  /*2590*/  ISETP.GT.AND P4, PT, R10, 0x8, P2 ;  /* 0x000000080a00780c */ /* 0x000fe20001784270 */
[----:B------:R-:W-:Y:S01]  /*25a0*/  BSSY B1, `(.L_x_41) ;  /* 0x0000007000017945 */ /* 0x000fe20003800000 */
[----:B------:R-:W-:Y:S01]  /*25b0*/  FFMA R33, R33, R7, R30 ;  /* 0x0000000721217223 */ /* 0x000fe2000000001e */
[----:B------:R-:W-:-:S04]  /*25c0*/  IADD3 R16, P2, R16, UR7, RZ ;  /* 0x0000000710107c10 */ /* 0x000fc8000ff5e0ff */
[----:B------:R4:W-:Y:S01]  /*25d0*/  @P5 STG.E desc[UR14][R28.64], R33 ;  /* 0x000000211c005986 */ /* 0x0009e2000c10190e */
[----:B------:R-:W-:-:S05]  /*25e0*/  IADD3.X R17, R17, UR8, RZ, P2, !PT ;  /* 0x0000000811117c10 */ /* 0x000fca00097fe4ff */
[----:B------:R-:W-:Y:S05]  /*25f0*/  @!P4 BRA `(.L_x_42) ;  /* 0x000000000004c947 */ /* 0x000fea0003800000 */
[----:B------:R0:W5:Y:S02]  /*2600*/  LDG.E.LTC128B R61, desc[UR14][R16.64] ;  /* 0x0000000e103d7981 */ /* 0x000164000c1e1920 */
.L_x_42:
[----:B------:R-:W-:Y:S05]  /*2610*/  BSYNC B1 ;  /* 0x0000000000017941 */ /* 0x000fea0003800000 */
.L_x_41:
[----:B0-----:R-:W-:Y:S01]  /*2620*/  IADD3 R16, P5, R14, R24, RZ ;  /* 0x000000180e107210 */ /* 0x001fe20007fbe0ff */
[----:B-1---5:R-:W-:Y:S01]  /*2630*/  FMUL R15, R61, R8 ;  /* 0x000000083d0f7220 */ /* 0x022fe20000400000 */
[----:B------:R-:W-:Y:S01]  /*2640*/  ISETP.GT.AND P1, PT, R10, 0x8, P1 ;  /* 0x000000080a00780c */ /* 0x000fe20000f24270 */
[----:B------:R-:W-:Y:S01]  /*2650*/  BSSY B1, `(.L_x_43) ;  /* 0x000000a000017945 */ /* 0x000fe20003800000 */
[----:B------:R-:W-:Y:S01]  /*2660*/  IADD3 R24, P6, R26, UR7, RZ ;  /* 0x000000071a187c10 */ /* 0x000fe2000ffde0ff */
[----:B------:R-:W-:Y:S01]  /*2670*/  FFMA R15, R34, R7, R15 ;  /* 0x00000007220f7223 */ /* 0x000fe2000000000f */
[----:B------:R-:W-:Y:S01]  /*2680*/  IMAD.X R17, R12, 0x1, R25, P5 ;  /* 0x000000010c117824 */ /* 0x000fe200028e0619 */
[----:B------:R-:W-:Y:S02]  /*2690*/  ISETP.GT.AND P2, PT, R11, 0x18, PT ;  /* 0x000000180b00780c */ /* 0x000fe40003f44270 */
[----:B------:R-:W-:Y:S02]  /*26a0*/  IADD3 R30, P5, R14, R58, RZ ;  /* 0x0000003a0e1e7210 */ /* 0x000fe40007fbe0ff */
[----:B------:R0:W-:Y:S01]  /*26b0*/  @P4 STG.E desc[UR14][R16.64], R15 ;  /* 0x0000000f10004986 */ /* 0x0001e2000c10190e */
[----:B------:R-:W-:-:S03]  /*26c0*/  IADD3.X R25, R27, UR8, RZ, P6, !PT ;  /* 0x000000081b197c10 */ /* 0x000fc6000b7fe4ff */
[----:B------:R-:W-:Y:S07]  /*26d0*/  @!P1 BRA `(.L_x_44) ;  /* 0x0000000000049947 */ /* 0x000fee0003800000 */
[----:B------:R1:W5:Y:S02]  /*26e0*/  LDG.E.LTC128B R61, desc[UR14][R24.64] ;  /* 0x0000000e183d7981 */ /* 0x000364000c1e1920 */
.L_x_44:
[----:B------:R-:W-:Y:S05]  /*26f0*/  BSYNC B1 ;  /* 0x0000000000017941 */ /* 0x000fea0003800000 */
.L_x_43:
[----:B0----5:R-:W-:Y:S01]  /*2700*/  FMUL R16, R61, R8 ;  /* 0x000000083d107220 */ /* 0x021fe20000400000 */
[----:B------:R-:W-:Y:S01]  /*2710*/  IMAD.X R31, R12, 0x1, R59, P5 ;  /* 0x000000010c1f7824 */ /* 0x000fe200028e063b */
[----:B------:R-:W-:Y:S01]  /*2720*/  ISETP.GT.AND P4, PT, R10, RZ, P2 ;  /* 0x000000ff0a00720c */ /* 0x000fe20001784270 */
[----:B------:R-:W-:Y:S01]  /*2730*/  BSSY B1, `(.L_x_45) ;  /* 0x0000008000017945 */ /* 0x000fe20003800000 */
[----:B------:R-:W-:Y:S01]  /*2740*/  FFMA R35, R35, R7, R16 ;  /* 0x0000000723237223 */ /* 0x000fe20000000010 */
[----:B------:R-:W-:Y:S02]  /*2750*/  IADD3 R16, P6, R18, UR9, RZ ;  /* 0x0000000912107c10 */ /* 0x000fe4000ffde0ff */
[----:B-1----:R-:W-:Y:S02]  /*2760*/  IADD3 R24, P5, R20, R63, RZ ;  /* 0x0000003f14187210 */ /* 0x002fe40007fbe0ff */
[----:B------:R0:W-:Y:S01]  /*2770*/  @P1 STG.E desc[UR14][R30.64], R35 ;  /* 0x000000231e001986 */ /* 0x0001e2000c10190e */
[----:B------:R-:W-:-:S05]  /*2780*/  IADD3.X R17, R19, UR10, RZ, P6, !PT ;  /* 0x0000000a13117c10 */ /* 0x000fca000b7fe4ff */
[----:B------:R-:W-:Y:S05]  /*2790*/  @!P4 BRA `(.L_x_46) ;  /* 0x000000000004c947 */ /* 0x000fea0003800000 */
[----:B------:R1:W5:Y:S02]  /*27a0*/  LDG.E.LTC128B R61, desc[UR14][R16.64] ;  /* 0x0000000e103d7981 */ /* 0x000364000c1e1920 */
.L_x_46:
[----:B------:R-:W-:Y:S05]  /*27b0*/  BSYNC B1 ;  /* 0x0000000000017941 */ /* 0x000fea0003800000 */
.L_x_45:
[----:B------:R-:W-:Y:S01]  /*27c0*/  ISETP.GT.AND P1, PT, R11, 0x19, PT ;  /* 0x000000190b00780c */ /* 0x000fe20003f24270 */
[----:B------:R-:W-:Y:S02]  /*27d0*/  IMAD.X R25, R21, 0x1, R13, P5 ;  /* 0x0000000115197824 */ /* 0x000fe400028e060d */
[----:B-----5:R-:W-:Y:S01]  /*27e0*/  FMUL R15, R61, R8 ;  /* 0x000000083d0f7220 */ /* 0x020fe20000400000 */
[----:B------:R-:W-:Y:S01]  /*27f0*/  BSSY B1, `(.L_x_47) ;  /* 0x0000009000017945 */ /* 0x000fe20003800000 */
[----:B------:R-:W-:Y:S02]  /*2800*/  ISETP.GT.AND P5, PT, R10, RZ, P1 ;  /* 0x000000ff0a00720c */ /* 0x000fe40000fa4270 */
[----:B------:R-:W-:Y:S01]  /*2810*/  FFMA R15, R36, R7, R15 ;  /* 0x00000007240f7223 */ /* 0x000fe2000000000f */
[----:B0-----:R-:W-:-:S04]  /*2820*/  IADD3 R30, P6, R28, R63, RZ ;  /* 0x0000003f1c1e7210 */ /* 0x001fc80007fde0ff */
[----:B------:R0:W-:Y:S01]  /*2830*/  @P4 STG.E desc[UR14][R24.64], R15 ;  /* 0x0000000f18004986 */ /* 0x0001e2000c10190e */
[----:B------:R-:W-:-:S04]  /*2840*/  IADD3 R26, P4, R22, UR9, RZ ;  /* 0x00000009161a7c10 */ /* 0x000fc8000ff9e0ff */
[----:B------:R-:W-:Y:S01]  /*2850*/  IADD3.X R27, R23, UR10, RZ, P4, !PT ;  /* 0x0000000a171b7c10 */ /* 0x000fe2000a7fe4ff */
[----:B------:R-:W-:Y:S08]  /*2860*/  @!P5 BRA `(.L_x_48) ;  /* 0x000000000004d947 */ /* 0x000ff00003800000 */
[----:B------:R0:W5:Y:S02]  /*2870*/  LDG.E.LTC128B R61, desc[UR14][R26.64] ;  /* 0x0000000e1a3d7981 */ /* 0x000164000c1e1920 */
.L_x_48:
[----:B------:R-:W-:Y:S05]  /*2880*/  BSYNC B1 ;  /* 0x0000000000017941 */ /* 0x000fea0003800000 */
.L_x_47:
[----:B-----5:R-:W-:Y:S01]  /*2890*/  FMUL R32, R61, R8 ;  /* 0x000000083d207220 */ /* 0x020fe20000400000 */
[----:B------:R-:W-:Y:S01]  /*28a0*/  IMAD.X R31, R29, 0x1, R13, P6 ;  /* 0x000000011d1f7824 */ /* 0x000fe200030e060d */
[----:B------:R-:W-:Y:S01]  /*28b0*/  ISETP.GT.AND P4, PT, R10, 0x8, P2 ;  /* 0x000000080a00780c */ /* 0x000fe20001784270 */
[----:B------:R-:W-:Y:S01]  /*28c0*/  BSSY B1, `(.L_x_49) ;  /* 0x0000007000017945 */ /* 0x000fe20003800000 */
[----:B------:R-:W-:Y:S01]  /*28d0*/  FFMA R37, R37, R7, R32 ;  /* 0x0000000725257223 */ /* 0x000fe20000000020 */
[----:B---3--:R-:W-:-:S04]  /*28e0*/  IADD3 R18, P2, R18, UR7, RZ ;  /* 0x0000000712127c10 */ /* 0x008fc8000ff5e0ff */
[----:B------:R3:W-:Y:S01]  /*28f0*/  @P5 STG.E desc[UR14][R30.64], R37 ;  /* 0x000000251e005986 */ /* 0x0007e2000c10190e */
[----:B------:R-:W-:-:S05]  /*2900*/  IADD3.X R19, R19, UR8, RZ, P2, !PT ;  /* 0x0000000813137c10 */ /* 0x000fca00097fe4ff */
[----:B------:R-:W-:Y:S05]  /*2910*/  @!P4 BRA `(.L_x_50) ;  /* 0x000000000004c947 */ /* 0x000fea0003800000 */
[----:B------:R0:W5:Y:S02]  /*2920*/  LDG.E.LTC128B R61, desc[UR14][R18.64] ;  /* 0x0000000e123d7981 */ /* 0x000164000c1e1920 */
.L_x_50:
[----:B------:R-:W-:Y:S05]  /*2930*/  BSYNC B1 ;  /* 0x0000000000017941 */ /* 0x000fea0003800000 */
.L_x_49:
[----:B0-----:R-:W-:Y:S01]  /*2940*/  IADD3 R18, P5, R20, R14, RZ ;  /* 0x0000000e14127210 */ /* 0x001fe20007fbe0ff */
[----:B-----5:R-:W-:Y:S01]  /*2950*/  FMUL R15, R61, R8 ;  /* 0x000000083d0f7220 */ /* 0x020fe20000400000 */
        /* <DEDUP_REMOVED lines=11> */
.L_x_52:
[----:B------:R-:W-:Y:S05]  /*2a10*/  BSYNC B1 ;  /* 0x0000000000017941 */ /* 0x000fea0003800000 */
.L_x_51:
[----:B0----5:R-:W-:Y:S01]  /*2a20*/  FMUL R18, R61, R8 ;  /* 0x000000083d127220 */ /* 0x021fe20000400000 */
[----:B----4-:R-:W-:Y:S01]  /*2a30*/  IMAD.X R33, R29, 0x1, R12, P5 ;  /* 0x000000011d217824 */ /* 0x010fe200028e060c */
        /* <DEDUP_REMOVED lines=9> */
.L_x_54:
[----:B------:R-:W-:Y:S05]  /*2ad0*/  BSYNC B1 ;  /* 0x0000000000017941 */ /* 0x000fea0003800000 */
.L_x_53:
[----:B------:R-:W-:Y:S01]  /*2ae0*/  ISETP.GT.AND P1, PT, R11, 0x21, PT ;  /* 0x000000210b00780c */ /* 0x000fe20003f24270 */
[----:B------:R-:W-:Y:S02]  /*2af0*/  IMAD.X R21, R25, 0x1, R13, P5 ;  /* 0x0000000119157824 */ /* 0x000fe400028e060d */
[----:B-----5:R-:W-:Y:S01]  /*2b00*/  FMUL R15, R61, R8 ;  /* 0x000000083d0f7220 */ /* 0x020fe20000400000 */
[----:B------:R-:W-:Y:S01]  /*2b10*/  BSSY B1, `(.L_x_55) ;  /* 0x0000009000017945 */ /* 0x000fe20003800000 */
[----:B------:R-:W-:Y:S02]  /*2b20*/  ISETP.GT.AND P5, PT, R10, RZ, P1 ;  /* 0x000000ff0a00720c */ /* 0x000fe40000fa4270 */
[----:B------:R-:W-:Y:S01]  /*2b30*/  FFMA R15, R40, R7, R15 ;  /* 0x00000007280f7223 */ /* 0x000fe2000000000f */
[----:B------:R-:W-:-:S04]  /*2b40*/  IADD3 R28, P6, R30, R63, RZ ;  /* 0x0000003f1e1c7210 */ /* 0x000fc80007fde0ff */
[----:B------:R0:W-:Y:S01]  /*2b50*/  @P4 STG.E desc[UR14][R20.64], R15 ;  /* 0x0000000f14004986 */ /* 0x0001e2000c10190e */
[----:B--2---:R-:W-:-:S04]  /*2b60*/  IADD3 R22, P4, R26, UR9, RZ ;  /* 0x000000091a167c10 */ /* 0x004fc8000ff9e0ff */
[----:B------:R-:W-:Y:S01]  /*2b70*/  IADD3.X R23, R27, UR10, RZ, P4, !PT ;  /* 0x0000000a1b177c10 */ /* 0x000fe2000a7fe4ff */
[----:B------:R-:W-:Y:S08]  /*2b80*/  @!P5 BRA `(.L_x_56) ;  /* 0x000000000004d947 */ /* 0x000ff00003800000 */
[----:B------:R2:W5:Y:S02]  /*2b90*/  LDG.E.LTC128B R61, desc[UR14][R22.64] ;  /* 0x0000000e163d7981 */ /* 0x000564000c1e1920 */
.L_x_56:
[----:B------:R-:W-:Y:S05]  /*2ba0*/  BSYNC B1 ;  /* 0x0000000000017941 */ /* 0x000fea0003800000 */
.L_x_55:
[----:B0----5:R-:W-:Y:S01]  /*2bb0*/  FMUL R32, R61, R8 ;  /* 0x000000083d207220 */ /* 0x021fe20000400000 */
[----:B------:R-:W-:Y:S01]  /*2bc0*/  IMAD.X R29, R31, 0x1, R13, P6 ;  /* 0x000000011f1d7824 */ /* 0x000fe200030e060d */
[----:B------:R-:W-:Y:S01]  /*2bd0*/  ISETP.GT.AND P4, PT, R10, 0x8, P2 ;  /* 0x000000080a00780c */ /* 0x000fe20001784270 */
[----:B------:R-:W-:Y:S01]  /*2be0*/  BSSY B1, `(.L_x_57) ;  /* 0x0000007000017945 */ /* 0x000fe20003800000 */
[----:B------:R-:W-:Y:S01]  /*2bf0*/  FFMA R41, R41, R7, R32 ;  /* 0x0000000729297223 */ /* 0x000fe20000000020 */
[----:B-1----:R-:W-:-:S04]  /*2c00*/  IADD3 R16, P2, R16, UR7, RZ ;  /* 0x0000000710107c10 */ /* 0x002fc8000ff5e0ff */
[----:B------:R0:W-:Y:S01]  /*2c10*/  @P5 STG.E desc[UR14][R28.64], R41 ;  /* 0x000000291c005986 */ /* 0x0001e2000c10190e */
[----:B------:R-:W-:-:S05]  /*2c20*/  IADD3.X R17, R17, UR8, RZ, P2, !PT ;  /* 0x0000000811117c10 */ /* 0x000fca00097fe4ff */
[----:B------:R-:W-:Y:S05]  /*2c30*/  @!P4 BRA `(.L_x_58) ;  /* 0x000000000004c947 */ /* 0x000fea0003800000 */
[----:B------:R1:W5:Y:S02]  /*2c40*/  LDG.E.LTC128B R61, desc[UR14][R16.64] ;  /* 0x0000000e103d7981 */ /* 0x000364000c1e1920 */
.L_x_58:
[----:B------:R-:W-:Y:S05]  /*2c50*/  BSYNC B1 ;  /* 0x0000000000017941 */ /* 0x000fea0003800000 */
.L_x_57:
[----:B-1----:R-:W-:Y:S01]  /*2c60*/  IADD3 R16, P5, R24, R14, RZ ;  /* 0x0000000e18107210 */ /* 0x002fe20007fbe0ff */
        /* <DEDUP_REMOVED lines=12> */
.L_x_60:
[----:B------:R-:W-:Y:S05]  /*2d30*/  BSYNC B1 ;  /* 0x0000000000017941 */ /* 0x000fea0003800000 */
.L_x_59:
[----:B-1---5:R-:W-:Y:S01]  /*2d40*/  FMUL R16, R61, R8 ;  /* 0x000000083d107220 */ /* 0x022fe20000400000 */
[----:B------:R-:W-:Y:S01]  /*2d50*/  IMAD.X R33, R31, 0x1, R12, P5 ;  /* 0x000000011f217824 */ /* 0x000fe200028e060c */
[----:B------:R-:W-:Y:S01]  /*2d60*/  ISETP.GT.AND P6, PT, R10, RZ, P2 ;  /* 0x000000ff0a00720c */ /* 0x000fe200017c4270 */
[----:B------:R-:W-:Y:S01]  /*2d70*/  BSSY B1, `(.L_x_61) ;  /* 0x0000008000017945 */ /* 0x000fe20003800000 */
[----:B------:R-:W-:Y:S01]  /*2d80*/  FFMA R43, R43, R7, R16 ;  /* 0x000000072b2b7223 */ /* 0x000fe20000000010 */
[----:B------:R-:W-:Y:S02]  /*2d90*/  IADD3 R16, P5, R18, UR9, RZ ;  /* 0x0000000912107c10 */ /* 0x000fe4000ffbe0ff */
[----:B0-----:R-:W-:Y:S02]  /*2da0*/  IADD3 R24, P4, R20, R63, RZ ;  /* 0x0000003f14187210 */ /* 0x001fe40007f9e0ff */
[----:B------:R0:W-:Y:S01]  /*2db0*/  @P1 STG.E desc[UR14][R32.64], R43 ;  /* 0x0000002b20001986 */ /* 0x0001e2000c10190e */
[----:B------:R-:W-:-:S05]  /*2dc0*/  IADD3.X R17, R19, UR10, RZ, P5, !PT ;  /* 0x0000000a13117c10 */ /* 0x000fca000affe4ff */
[----:B------:R-:W-:Y:S05]  /*2dd0*/  @!P6 BRA `(.L_x_62) ;  /* 0x000000000004e947 */ /* 0x000fea0003800000 */
[----:B------:R1:W5:Y:S02]  /*2de0*/  LDG.E.LTC128B R61, desc[UR14][R16.64] ;  /* 0x0000000e103d7981 */ /* 0x000364000c1e1920 */
.L_x_62:
[----:B------:R-:W-:Y:S05]  /*2df0*/  BSYNC B1 ;  /* 0x0000000000017941 */ /* 0x000fea0003800000 */
.L_x_61:
[----:B------:R-:W-:Y:S01]  /*2e00*/  ISETP.GT.AND P1, PT, R11, 0x29, PT ;  /* 0x000000290b00780c */ /* 0x000fe20003f24270 */
[----:B------:R-:W-:Y:S02]  /*2e10*/  IMAD.X R25, R21, 0x1, R13, P4 ;  /* 0x0000000115197824 */ /* 0x000fe400020e060d */
[----:B-----5:R-:W-:Y:S01]  /*2e20*/  FMUL R15, R61, R8 ;  /* 0x000000083d0f7220 */ /* 0x020fe20000400000 */
[----:B------:R-:W-:Y:S01]  /*2e30*/  BSSY B1, `(.L_x_63) ;  /* 0x0000009000017945 */ /* 0x000fe20003800000 */
[----:B------:R-:W-:Y:S02]  /*2e40*/  ISETP.GT.AND P4, PT, R10, RZ, P1 ;  /* 0x000000ff0a00720c */ /* 0x000fe40000f84270 */
[----:B------:R-:W-:Y:S01]  /*2e50*/  FFMA R15, R44, R7, R15 ;  /* 0x000000072c0f7223 */ /* 0x000fe2000000000f */
[----:B---3--:R-:W-:-:S04]  /*2e60*/  IADD3 R30, P5, R28, R63, RZ ;  /* 0x0000003f1c1e7210 */ /* 0x008fc80007fbe0ff */
[----:B------:R3:W-:Y:S01]  /*2e70*/  @P6 STG.E desc[UR14][R24.64], R15 ;  /* 0x0000000f18006986 */ /* 0x0007e2000c10190e */
[----:B------:R-:W-:-:S04]  /*2e80*/  IADD3 R26, P6, R22, UR9, RZ ;  /* 0x00000009161a7c10 */ /* 0x000fc8000ffde0ff */
[----:B------:R-:W-:Y:S01]  /*2e90*/  IADD3.X R27, R23, UR10, RZ, P6, !PT ;  /* 0x0000000a171b7c10 */ /* 0x000fe2000b7fe4ff */
[----:B------:R-:W-:Y:S08]  /*2ea0*/  @!P4 BRA `(.L_x_64) ;  /* 0x000000000004c947 */ /* 0x000ff00003800000 */
[----:B------:R0:W5:Y:S02]  /*2eb0*/  LDG.E.LTC128B R61, desc[UR14][R26.64] ;  /* 0x0000000e1a3d7981 */ /* 0x000164000c1e1920 */
.L_x_64:
[----:B------:R-:W-:Y:S05]  /*2ec0*/  BSYNC B1 ;  /* 0x0000000000017941 */ /* 0x000fea0003800000 */
.L_x_63:
[----:B0----5:R-:W-:Y:S01]  /*2ed0*/  FMUL R32, R61, R8 ;  /* 0x000000083d207220 */ /* 0x021fe20000400000 */
[----:B------:R-:W-:Y:S01]  /*2ee0*/  IMAD.X R31, R29, 0x1, R13, P5 ;  /* 0x000000011d1f7824 */ /* 0x000fe200028e060d */
[----:B------:R-:W-:Y:S01]  /*2ef0*/  ISETP.GT.AND P2, PT, R10, 0x8, P2 ;  /* 0x000000080a00780c */ /* 0x000fe20001744270 */
[----:B------:R-:W-:Y:S01]  /*2f00*/  BSSY B1, `(.L_x_65) ;  /* 0x0000007000017945 */ /* 0x000fe20003800000 */
[----:B------:R-:W-:Y:S01]  /*2f10*/  FFMA R45, R45, R7, R32 ;  /* 0x000000072d2d7223 */ /* 0x000fe20000000020 */
[----:B----4-:R-:W-:-:S04]  /*2f20*/  IADD3 R18, P5, R18, UR7, RZ ;  /* 0x0000000712127c10 */ /* 0x010fc8000ffbe0ff */
[----:B------:R0:W-:Y:S01]  /*2f30*/  @P4 STG.E desc[UR14][R30.64], R45 ;  /* 0x0000002d1e004986 */ /* 0x0001e2000c10190e */
[----:B------:R-:W-:-:S05]  /*2f40*/  IADD3.X R19, R19, UR8, RZ, P5, !PT ;  /* 0x0000000813137c10 */ /* 0x000fca000affe4ff */
[----:B------:R-:W-:Y:S05]  /*2f50*/  @!P2 BRA `(.L_x_66) ;  /* 0x000000000004a947 */ /* 0x000fea0003800000 */
[----:B------:R4:W5:Y:S02]  /*2f60*/  LDG.E.LTC128B R61, desc[UR14][R18.64] ;  /* 0x0000000e123d7981 */ /* 0x000964000c1e1920 */
.L_x_66:
[----:B------:R-:W-:Y:S05]  /*2f70*/  BSYNC B1 ;  /* 0x0000000000017941 */ /* 0x000fea0003800000 */
.L_x_65:
[----:B----4-:R-:W-:Y:S01]  /*2f80*/  IADD3 R18, P5, R20, R14, RZ ;  /* 0x0000000e14127210 */ /* 0x010fe20007fbe0ff */
[----:B---3-5:R-:W-:Y:S01]  /*2f90*/  FMUL R15, R61, R8 ;  /* 0x000000083d0f7220 */ /* 0x028fe20000400000 */
        /* <DEDUP_REMOVED lines=11> */
.L_x_68:
[----:B------:R-:W-:Y:S05]  /*3050*/  BSYNC B1 ;  /* 0x0000000000017941 */ /* 0x000fea0003800000 */
.L_x_67:
[----:B---3-5:R-:W-:Y:S01]  /*3060*/  FMUL R18, R61, R8 ;  /* 0x000000083d127220 */ /* 0x028fe20000400000 */
[----:B------:R-:W-:Y:S01]  /*3070*/  IMAD.X R33, R29, 0x1, R12, P5 ;  /* 0x000000011d217824 */ /* 0x000fe200028e060c */
[----:B------:R-:W-:Y:S01]  /*3080*/  ISETP.GT.AND P6, PT, R10, RZ, P4 ;  /* 0x000000ff0a00720c */ /* 0x000fe200027c4270 */
[----:B------:R-:W-:Y:S01]  /*3090*/  BSSY B1, `(.L_x_69) ;  /* 0x0000008000017945 */ /* 0x000fe20003800000 */
[----:B------:R-:W-:Y:S01]  /*30a0*/  FFMA R47, R47, R7, R18 ;  /* 0x000000072f2f7223 */ /* 0x000fe20000000012 */
[----:B------:R-:W-:Y:S02]  /*30b0*/  IADD3 R18, P2, R16, UR9, RZ ;  /* 0x0000000910127c10 */ /* 0x000fe4000ff5e0ff */
[----:B----4-:R-:W-:Y:S02]  /*30c0*/  IADD3 R20, P5, R24, R63, RZ ;  /* 0x0000003f18147210 */ /* 0x010fe40007fbe0ff */
[----:B------:R3:W-:Y:S01]  /*30d0*/  @P1 STG.E desc[UR14][R32.64], R47 ;  /* 0x0000002f20001986 */ /* 0x0007e2000c10190e */
[----:B------:R-:W-:-:S05]  /*30e0*/  IADD3.X R19, R17, UR10, RZ, P2, !PT ;  /* 0x0000000a11137c10 */ /* 0x000fca00097fe4ff */
[----:B------:R-:W-:Y:S05]  /*30f0*/  @!P6 BRA `(.L_x_70) ;  /* 0x000000000004e947 */ /* 0x000fea0003800000 */
[----:B------:R4:W5:Y:S02]  /*3100*/  LDG.E.LTC128B R61, desc[UR14][R18.64] ;  /* 0x0000000e123d7981 */ /* 0x000964000c1e1920 */
.L_x_70:
[----:B------:R-:W-:Y:S05]  /*3110*/  BSYNC B1 ;  /* 0x0000000000017941 */ /* 0x000fea0003800000 */
.L_x_69:
[----:B------:R-:W-:Y:S01]  /*3120*/  ISETP.GT.AND P2, PT, R11, 0x31, PT ;  /* 0x000000310b00780c */ /* 0x000fe20003f44270 */
[----:B-----5:R-:W-:Y:S01]  /*3130*/  FMUL R15, R61, R8 ;  /* 0x000000083d0f7220 */ /* 0x020fe20000400000 */
[----:B------:R-:W-:Y:S01]  /*3140*/  IMAD.X R21, R25, 0x1, R13, P5 ;  /* 0x0000000119157824 */ /* 0x000fe200028e060d */
[----:B------:R-:W-:Y:S01]  /*3150*/  BSSY B1, `(.L_x_71) ;  /* 0x0000009000017945 */ /* 0x000fe20003800000 */
[----:B------:R-:W-:Y:S01]  /*3160*/  ISETP.GT.AND P1, PT, R10, RZ, P2 ;  /* 0x000000ff0a00720c */ /* 0x000fe20001724270 */
[----:B------:R-:W-:Y:S01]  /*3170*/  FFMA R15, R48, R7, R15 ;  /* 0x00000007300f7223 */ /* 0x000fe2000000000f */
[----:B------:R-:W-:-:S04]  /*3180*/  IADD3 R28, P5, R30, R63, RZ ;  /* 0x0000003f1e1c7210 */ /* 0x000fc80007fbe0ff */
[----:B------:R0:W-:Y:S01]  /*3190*/  @P6 STG.E desc[UR14][R20.64], R15 ;  /* 0x0000000f14006986 */ /* 0x0001e2000c10190e */
[----:B--2---:R-:W-:-:S04]  /*31a0*/  IADD3 R22, P6, R26, UR9, RZ ;  /* 0x000000091a167c10 */ /* 0x004fc8000ffde0ff */
[----:B------:R-:W-:Y:S02]  /*31b0*/  IADD3.X R23, R27, UR10, RZ, P6, !PT ;  /* 0x0000000a1b177c10 */ /* 0x000fe4000b7fe4ff */
[----:B------:R-:W-:Y:S07]  /*31c0*/  @!P1 BRA `(.L_x_72) ;  /* 0x0000000000049947 */ /* 0x000fee0003800000 */
[----:B------:R2:W5:Y:S02]  /*31d0*/  LDG.E.LTC128B R61, desc[UR14][R22.64] ;  /* 0x0000000e163d7981 */ /* 0x000564000c1e1920 */
.L_x_72:
[----:B------:R-:W-:Y:S05]  /*31e0*/  BSYNC B1 ;  /* 0x0000000000017941 */ /* 0x000fea0003800000 */
.L_x_71:
[----:B---3-5:R-:W-:Y:S01]  /*31f0*/  FMUL R32, R61, R8 ;  /* 0x000000083d207220 */ /* 0x028fe20000400000 */
        /* <DEDUP_REMOVED lines=9> */
.L_x_74:
[----:B------:R-:W-:Y:S05]  /*3290*/  BSYNC B1 ;  /* 0x0000000000017941 */ /* 0x000fea0003800000 */
.L_x_73:
[----:B---3--:R-:W-:Y:S01]  /*32a0*/  IADD3 R16, P5, R24, R14, RZ ;  /* 0x0000000e18107210 */ /* 0x008fe20007fbe0ff */
[----:B0----5:R-:W-:Y:S01]  /*32b0*/  FMUL R15, R61, R8 ;  /* 0x000000083d0f7220 */ /* 0x021fe20000400000 */
        /* <DEDUP_REMOVED lines=11> */
.L_x_76:
[----:B------:R-:W-:Y:S05]  /*3370*/  BSYNC B1 ;  /* 0x0000000000017941 */ /* 0x000fea0003800000 */
.L_x_75:
[----:B0----5:R-:W-:Y:S01]  /*3380*/  FMUL R16, R61, R8 ;  /* 0x000000083d107220 */ /* 0x021fe20000400000 */
[----:B------:R-:W-:Y:S01]  /*3390*/  IMAD.X R33, R31, 0x1, R12, P5 ;  /* 0x000000011f217824 */ /* 0x000fe200028e060c */
[----:B------:R-:W-:Y:S01]  /*33a0*/  ISETP.GT.AND P6, PT, R10, RZ, P1 ;  /* 0x000000ff0a00720c */ /* 0x000fe20000fc4270 */
[----:B------:R-:W-:Y:S01]  /*33b0*/  BSSY B1, `(.L_x_77) ;  /* 0x0000008000017945 */ /* 0x000fe20003800000 */
[----:B------:R-:W-:Y:S01]  /*33c0*/  FFMA R51, R51, R7, R16 ;  /* 0x0000000733337223 */ /* 0x000fe20000000010 */
[----:B---3--:R-:W-:-:S04]  /*33d0*/  IADD3 R24, P4, R20, R63, RZ ;  /* 0x0000003f14187210 */ /* 0x008fc80007f9e0ff */
[----:B------:R0:W-:Y:S06]  /*33e0*/  @P2 STG.E desc[UR14][R32.64], R51 ;  /* 0x0000003320002986 */ /* 0x0001ec000c10190e */
[----:B------:R-:W-:Y:S05]  /*33f0*/  @!P6 BRA `(.L_x_78) ;  /* 0x00000000000ce947 */ /* 0x000fea0003800000 */
[----:B------:R-:W-:-:S04]  /*3400*/  IADD3 R16, P2, R18, UR9, RZ ;  /* 0x0000000912107c10 */ /* 0x000fc8000ff5e0ff */
[----:B------:R-:W-:-:S05]  /*3410*/  IADD3.X R17, R19, UR10, RZ, P2, !PT ;  /* 0x0000000a13117c10 */ /* 0x000fca00097fe4ff */
[----:B------:R3:W5:Y:S04]  /*3420*/  LDG.E.LTC128B R61, desc[UR14][R16.64] ;  /* 0x0000000e103d7981 */ /* 0x000768000c1e1920 */
.L_x_78:
[----:B------:R-:W-:Y:S05]  /*3430*/  BSYNC B1 ;  /* 0x0000000000017941 */ /* 0x000fea0003800000 */
.L_x_77:
        /* <DEDUP_REMOVED lines=8> */
[----:B---3--:R-:W-:-:S04]  /*34c0*/  IADD3 R16, P6, R22, UR9, RZ ;  /* 0x0000000916107c10 */ /* 0x008fc8000ffde0ff */
[----:B------:R-:W-:Y:S02]  /*34d0*/  IADD3.X R17, R23, UR10, RZ, P6, !PT ;  /* 0x0000000a17117c10 */ /* 0x000fe4000b7fe4ff */
[----:B------:R-:W-:Y:S07]  /*34e0*/  @!P5 BRA `(.L_x_80) ;  /* 0x000000000004d947 */ /* 0x000fee0003800000 */
[----:B------:R3:W5:Y:S02]  /*34f0*/  LDG.E.LTC128B R61, desc[UR14][R16.64] ;  /* 0x0000000e103d7981 */ /* 0x000764000c1e1920 */
.L_x_80:
[----:B------:R-:W-:Y:S05]  /*3500*/  BSYNC B1 ;  /* 0x0000000000017941 */ /* 0x000fea0003800000 */
.L_x_79:
[----:B---3-5:R-:W-:Y:S01]  /*3510*/  FMUL R16, R61, R8 ;  /* 0x000000083d107220 */ /* 0x028fe20000400000 */
[----:B------:R-:W-:Y:S01]  /*3520*/  IMAD.X R27, R29, 0x1, R13, P4 ;  /* 0x000000011d1b7824 */ /* 0x000fe200020e060d */
[----:B------:R-:W-:Y:S01]  /*3530*/  ISETP.GT.AND P1, PT, R10, 0x8, P1 ;  /* 0x000000080a00780c */ /* 0x000fe20000f24270 */
        /* <DEDUP_REMOVED lines=8> */
.L_x_82:
[----:B------:R-:W-:Y:S05]  /*35c0*/  BSYNC B1 ;  /* 0x0000000000017941 */ /* 0x000fea0003800000 */
.L_x_81:
[----:B------:R-:W-:Y:S01]  /*35d0*/  ISETP.GT.AND P2, PT, R10, 0x8, P2 ;  /* 0x000000080a00780c */ /* 0x000fe20001744270 */
[----:B-----5:R-:W-:Y:S01]  /*35e0*/  FMUL R11, R61, R8 ;  /* 0x000000083d0b7220 */ /* 0x020fe20000400000 */
[----:B------:R-:W-:Y:S01]  /*35f0*/  IMAD.X R25, R21, 0x1, R12, P6 ;  /* 0x0000000115197824 */ /* 0x000fe200030e060c */
[----:B------:R-:W-:Y:S02]  /*3600*/  BSSY B1, `(.L_x_83) ;  /* 0x0000007000017945 */ /* 0x000fe40003800000 */
[----:B------:R-:W-:-:S05]  /*3610*/  FFMA R13, R54, R7, R11 ;  /* 0x00000007360d7223 */ /* 0x000fca000000000b */
[----:B------:R0:W-:Y:S01]  /*3620*/  @P1 STG.E desc[UR14][R24.64], R13 ;  /* 0x0000000d18001986 */ /* 0x0001e2000c10190e */
[----:B------:R-:W-:-:S04]  /*3630*/  IADD3 R10, P1, R22, UR7, RZ ;  /* 0x00000007160a7c10 */ /* 0x000fc8000ff3e0ff */
[----:B------:R-:W-:Y:S01]  /*3640*/  IADD3.X R11, R23, UR8, RZ, P1, !PT ;  /* 0x00000008170b7c10 */ /* 0x000fe20008ffe4ff */
[----:B------:R-:W-:Y:S08]  /*3650*/  @!P2 BRA `(.L_x_84) ;  /* 0x000000000004a947 */ /* 0x000ff00003800000 */
[----:B------:R0:W5:Y:S02]  /*3660*/  LDG.E.LTC128B R61, desc[UR14][R10.64] ;  /* 0x0000000e0a3d7981 */ /* 0x000164000c1e1920 */
.L_x_84:
[----:B------:R-:W-:Y:S05]  /*3670*/  BSYNC B1 ;  /* 0x0000000000017941 */ /* 0x000fea0003800000 */
.L_x_83:
[----:B------:R-:W-:Y:S05]  /*3680*/  @!P2 BRA `(.L_x_85) ;  /* 0x0000000800d4a947 */ /* 0x000fea0003800000 */
[----:B------:R-:W-:Y:S01]  /*3690*/  IADD3 R14, P1, R28, R14, RZ ;  /* 0x0000000e1c0e7210 */ /* 0x000fe20007f3e0ff */
[----:B0----5:R-:W-:-:S04]  /*36a0*/  FMUL R10, R61, R8 ;  /* 0x000000083d0a7220 */ /* 0x021fc80000400000 */
[----:B------:R-:W-:Y:S02]  /*36b0*/  IMAD.X R15, R29, 0x1, R12, P1 ;  /* 0x000000011d0f7824 */ /* 0x000fe400008e060c */
[----:B------:R-:W-:-:S05]  /*36c0*/  FFMA R55, R55, R7, R10 ;  /* 0x0000000737377223 */ /* 0x000fca000000000a */
[----:B------:R0:W-:Y:S01]  /*36d0*/  STG.E desc[UR14][R14.64], R55 ;  /* 0x000000370e007986 */ /* 0x0001e2000c10190e */
[----:B------:R-:W-:Y:S05]  /*36e0*/  BRA `(.L_x_85) ;  /* 0x0000000800bc7947 */ /* 0x000fea0003800000 */
.L_x_26:
[----:B------:R-:W-:Y:S01]  /*36f0*/  ISETP.GT.AND P5, PT, R11, 0x1, PT ;  /* 0x000000010b00780c */ /* 0x000fe20003fa4270 */
[----:B------:R-:W-:Y:S01]  /*3700*/  ULDC.64 UR8, c[0x0][0x6c0] ;  /* 0x0001b00000087ab9 */ /* 0x000fe20000000a00 */
[----:B------:R-:W-:Y:S01]  /*3710*/  ISETP.GT.AND P1, PT, R10, 0x8, P1 ;  /* 0x000000080a00780c */ /* 0x000fe20000f24270 */
[-C--:B--2---:R-:W-:Y:S01]  /*3720*/  FMUL R17, R24, R7.reuse ;  /* 0x0000000718117220 */ /* 0x084fe20000400000 */
[----:B------:R-:W-:Y:S01]  /*3730*/  LEA R12, P6, R58, UR8, 0x2 ;  /* 0x000000083a0c7c11 */ /* 0x000fe2000f8c10ff */
[-C--:B------:R-:W-:Y:S01]  /*3740*/  FMUL R25, R25, R7.reuse ;  /* 0x0000000719197220 */ /* 0x080fe20000400000 */
[----:B------:R-:W-:Y:S01]  /*3750*/  ISETP.GT.AND P2, PT, R10, RZ, P5 ;  /* 0x000000ff0a00720c */ /* 0x000fe20002f44270 */
[-C--:B------:R-:W-:Y:S01]  /*3760*/  FMUL R21, R26, R7.reuse ;  /* 0x000000071a157220 */ /* 0x080fe20000400000 */
[----:B------:R-:W-:Y:S01]  /*3770*/  LEA.HI.X R13, R58, UR9, R23, 0x2, P6 ;  /* 0x000000093a0d7c11 */ /* 0x000fe2000b0f1417 */
[C---:B------:R-:W-:Y:S01]  /*3780*/  IMAD.SHL.U32 R57, R66.reuse, 0x20, RZ ;  /* 0x0000002042397824 */ /* 0x040fe200078e00ff */
[-C--:B------:R-:W-:Y:S01]  /*3790*/  LEA R14, P6, R66, R12.reuse, 0x2 ;  /* 0x0000000c420e7211 */ /* 0x080fe200078c10ff */
[----:B------:R-:W-:Y:S01]  /*37a0*/  FMUL R27, R27, R7 ;  /* 0x000000071b1b7220 */ /* 0x000fe20000400000 */
[----:B------:R-:W-:Y:S01]  /*37b0*/  ISETP.GT.AND P5, PT, R10, 0x8, P5 ;  /* 0x000000080a00780c */ /* 0x000fe20002fa4270 */
[----:B------:R0:W-:Y:S01]  /*37c0*/  @P4 STG.E desc[UR14][R12.64], R17 ;  /* 0x000000110c004986 */ /* 0x0001e2000c10190e */
[--C-:B------:R-:W-:Y:S01]  /*37d0*/  LEA.HI.X R15, R66, R13, R67.reuse, 0x2, P6 ;  /* 0x0000000d420f7211 */ /* 0x100fe200030f1443 */
[-C--:B------:R-:W-:Y:S01]  /*37e0*/  FMUL R23, R28, R7.reuse ;  /* 0x000000071c177220 */ /* 0x080fe20000400000 */
[----:B------:R-:W-:Y:S01]  /*37f0*/  ISETP.GT.AND P4, PT, R11, 0x8, PT ;  /* 0x000000080b00780c */ /* 0x000fe20003f84270 */
[-C--:B------:R-:W-:Y:S01]  /*3800*/  FMUL R29, R29, R7.reuse ;  /* 0x000000071d1d7220 */ /* 0x080fe20000400000 */
[----:B------:R-:W-:Y:S01]  /*3810*/  SHF.L.U64.HI R67, R66, 0x5, R67 ;  /* 0x0000000542437819 */ /* 0x000fe20000010243 */
[----:B------:R1:W-:Y:S01]  /*3820*/  @P2 STG.E desc[UR14][R14.64], R25 ;  /* 0x000000190e002986 */ /* 0x0003e2000c10190e */
[C---:B------:R-:W-:Y:S01]  /*3830*/  ISETP.GT.AND P6, PT, R10.reuse, RZ, P4 ;  /* 0x000000ff0a00720c */ /* 0x040fe200027c4270 */
[-C--:B------:R-:W-:Y:S01]  /*3840*/  FMUL R31, R31, R7.reuse ;  /* 0x000000071f1f7220 */ /* 0x080fe20000400000 */
[----:B------:R-:W-:Y:S01]  /*3850*/  ISETP.GT.AND P2, PT, R11, 0x9, PT ;  /* 0x000000090b00780c */ /* 0x000fe20003f44270 */
[----:B------:R2:W-:Y:S01]  /*3860*/  @P1 STG.E desc[UR14][R12.64+0x20], R21 ;  /* 0x000020150c001986 */ /* 0x0005e2000c10190e */
[----:B------:R-:W-:Y:S01]  /*3870*/  IADD3 R16, P1, R57, R12, RZ ;  /* 0x0000000c39107210 */ /* 0x000fe20007f3e0ff */
[-C--:B------:R-:W-:Y:S01]  /*3880*/  FMUL R33, R33, R7.reuse ;  /* 0x0000000721217220 */ /* 0x080fe20000400000 */
[C---:B------:R-:W-:Y:S01]  /*3890*/  ISETP.GT.AND P4, PT, R10.reuse, 0x8, P4 ;  /* 0x000000080a00780c */ /* 0x040fe20002784270 */
[----:B------:R3:W-:Y:S01]  /*38a0*/  @P5 STG.E desc[UR14][R14.64+0x20], R27 ;  /* 0x0000201b0e005986 */ /* 0x0007e2000c10190e */
[----:B------:R-:W-:Y:S01]  /*38b0*/  IADD3 R18, P5, R57, R14, RZ ;  /* 0x0000000e39127210 */ /* 0x000fe20007fbe0ff */
[C---:B0-----:R-:W-:Y:S01]  /*38c0*/  IMAD.X R17, R67.reuse, 0x1, R13, P1 ;  /* 0x0000000143117824 */ /* 0x041fe200008e060d */
[----:B------:R-:W-:Y:S01]  /*38d0*/  ISETP.GT.AND P1, PT, R10, RZ, P2 ;  /* 0x000000ff0a00720c */ /* 0x000fe20001724270 */
[-C--:B-1----:R-:W-:Y:S01]  /*38e0*/  FMUL R25, R30, R7.reuse ;  /* 0x000000071e197220 */ /* 0x082fe20000400000 */
[----:B------:R-:W-:Y:S01]  /*38f0*/  ISETP.GT.AND P2, PT, R10, 0x8, P2 ;  /* 0x000000080a00780c */ /* 0x000fe20001744270 */
[----:B------:R-:W-:Y:S01]  /*3900*/  IMAD.X R19, R67, 0x1, R15, P5 ;  /* 0x0000000143137824 */ /* 0x000fe200028e060f */
[----:B------:R0:W-:Y:S01]  /*3910*/  @P6 STG.E desc[UR14][R16.64], R23 ;  /* 0x0000001710006986 */ /* 0x0001e2000c10190e */
[----:B------:R-:W-:Y:S01]  /*3920*/  IADD3 R59, P6, R57, 0x20, RZ ;  /* 0x00000020393b7810 */ /* 0x000fe20007fde0ff */
[-C--:B------:R-:W-:Y:S01]  /*3930*/  FMUL R35, R35, R7.reuse ;  /* 0x0000000723237220 */ /* 0x080fe20000400000 */
[-C--:B------:R-:W-:Y:S01]  /*3940*/  FMUL R37, R37, R7.reuse ;  /* 0x0000000725257220 */ /* 0x080fe20000400000 */
[-C--:B------:R-:W-:Y:S01]  /*3950*/  FMUL R39, R39, R7.reuse ;  /* 0x0000000727277220 */ /* 0x080fe20000400000 */
[----:B--2---:R-:W-:Y:S01]  /*3960*/  IADD3 R12, P5, R59, R12, RZ ;  /* 0x0000000c3b0c7210 */ /* 0x004fe20007fbe0ff */
[----:B------:R-:W-:Y:S01]  /*3970*/  IMAD.X R61, RZ, RZ, R67, P6 ;  /* 0x000000ffff3d7224 */ /* 0x000fe200030e0643 */
[----:B------:R-:W-:Y:S01]  /*3980*/  IADD3 R20, P6, R57, R16, RZ ;  /* 0x0000001039147210 */ /* 0x000fe20007fde0ff */
[-C--:B---3--:R-:W-:Y:S01]  /*3990*/  FMUL R27, R32, R7.reuse ;  /* 0x00000007201b7220 */ /* 0x088fe20000400000 */
[----:B------:R-:W-:Y:S01]  /*39a0*/  @P1 STG.E desc[UR14][R18.64], R29 ;  /* 0x0000001d12001986 */ /* 0x000fe2000c10190e */
[----:B------:R-:W-:Y:S01]  /*39b0*/  IMAD.X R13, R61, 0x1, R13, P5 ;  /* 0x000000013d0d7824 */ /* 0x000fe200028e060d */
[----:B------:R-:W-:Y:S01]  /*39c0*/  IADD3 R14, P5, R59, R14, RZ ;  /* 0x0000000e3b0e7210 */ /* 0x000fe20007fbe0ff */
[----:B------:R-:W-:Y:S01]  /*39d0*/  IMAD.X R21, R67, 0x1, R17, P6 ;  /* 0x0000000143157824 */ /* 0x000fe200030e0611 */
[----:B------:R-:W-:Y:S01]  /*39e0*/  ISETP.GT.AND P1, PT, R11, 0x10, PT ;  /* 0x000000100b00780c */ /* 0x000fe20003f24270 */
[-C--:B------:R-:W-:Y:S01]  /*39f0*/  FMUL R41, R41, R7.reuse ;  /* 0x0000000729297220 */ /* 0x080fe20000400000 */
[----:B------:R1:W-:Y:S01]  /*3a00*/  @P4 STG.E desc[UR14][R12.64], R25 ;  /* 0x000000190c004986 */ /* 0x0003e2000c10190e */
[----:B------:R-:W-:Y:S01]  /*3a10*/  IMAD.X R15, R61, 0x1, R15, P5 ;  /* 0x000000013d0f7824 */ /* 0x000fe200028e060f */
[C---:B------:R-:W-:Y:S01]  /*3a20*/  ISETP.GT.AND P5, PT, R10.reuse, RZ, P1 ;  /* 0x000000ff0a00720c */ /* 0x040fe20000fa4270 */
[-C--:B------:R-:W-:Y:S01]  /*3a30*/  FMUL R43, R43, R7.reuse ;  /* 0x000000072b2b7220 */ /* 0x080fe20000400000 */
[----:B------:R-:W-:Y:S01]  /*3a40*/  ISETP.GT.AND P4, PT, R11, 0x11, PT ;  /* 0x000000110b00780c */ /* 0x000fe20003f84270 */
[-C--:B------:R-:W-:Y:S01]  /*3a50*/  FMUL R45, R45, R7.reuse ;  /* 0x000000072d2d7220 */ /* 0x080fe20000400000 */
[----:B------:R2:W-:Y:S01]  /*3a60*/  @P2 STG.E desc[UR14][R14.64], R31 ;  /* 0x0000001f0e002986 */ /* 0x0005e2000c10190e */
[----:B------:R-:W-:Y:S01]  /*3a70*/  IADD3 R22, P6, R57, R18, RZ ;  /* 0x0000001239167210 */ /* 0x000fe20007fde0ff */
[-C--:B------:R-:W-:Y:S01]  /*3a80*/  FMUL R47, R47, R7.reuse ;  /* 0x000000072f2f7220 */ /* 0x080fe20000400000 */
[C---:B------:R-:W-:Y:S01]  /*3a90*/  ISETP.GT.AND P2, PT, R10.reuse, RZ, P4 ;  /* 0x000000ff0a00720c */ /* 0x040fe20002744270 */
[-C--:B------:R-:W-:Y:S01]  /*3aa0*/  FMUL R49, R49, R7.reuse ;  /* 0x0000000731317220 */ /* 0x080fe20000400000 */
[C---:B------:R-:W-:Y:S01]  /*3ab0*/  ISETP.GT.AND P1, PT, R10.reuse, 0x8, P1 ;  /* 0x000000080a00780c */ /* 0x040fe20000f24270 */
[----:B0-----:R-:W-:Y:S01]  /*3ac0*/  IMAD.X R23, R67, 0x1, R19, P6 ;  /* 0x0000000143177824 */ /* 0x001fe200030e0613 */
[----:B------:R-:W-:Y:S01]  /*3ad0*/  ISETP.GT.AND P4, PT, R10, 0x8, P4 ;  /* 0x000000080a00780c */ /* 0x000fe20002784270 */
[-C--:B-1----:R-:W-:Y:S01]  /*3ae0*/  FMUL R25, R34, R7.reuse ;  /* 0x0000000722197220 */ /* 0x082fe20000400000 */
[----:B------:R0:W-:Y:S01]  /*3af0*/  @P5 STG.E desc[UR14][R20.64], R27 ;  /* 0x0000001b14005986 */ /* 0x0001e2000c10190e */
[----:B------:R-:W-:Y:S01]  /*3b00*/  IADD3 R12, P5, R59, R16, RZ ;  /* 0x000000103b0c7210 */ /* 0x000fe20007fbe0ff */
[-C--:B------:R-:W-:Y:S01]  /*3b10*/  FMUL R51, R51, R7.reuse ;  /* 0x0000000733337220 */ /* 0x080fe20000400000 */
[----:B------:R-:W-:Y:S01]  /*3b20*/  IADD3 R16, P6, R57, R20, RZ ;  /* 0x0000001439107210 */ /* 0x000fe20007fde0ff */
[-C--:B------:R-:W-:Y:S01]  /*3b30*/  FMUL R53, R53, R7.reuse ;  /* 0x0000000735357220 */ /* 0x080fe20000400000 */
[-C--:B------:R-:W-:Y:S01]  /*3b40*/  FMUL R55, R55, R7.reuse ;  /* 0x0000000737377220 */ /* 0x080fe20000400000 */
[----:B------:R-:W-:Y:S01]  /*3b50*/  IMAD.X R13, R61, 0x1, R17, P5 ;  /* 0x000000013d0d7824 */ /* 0x000fe200028e0611 */
[----:B--2---:R-:W-:Y:S01]  /*3b60*/  IADD3 R14, P5, R59, R18, RZ ;  /* 0x000000123b0e7210 */ /* 0x004fe20007fbe0ff */
[----:B------:R-:W-:Y:S01]  /*3b70*/  @P2 STG.E desc[UR14][R22.64], R33 ;  /* 0x0000002116002986 */ /* 0x000fe2000c10190e */
[----:B------:R-:W-:Y:S01]  /*3b80*/  ISETP.GT.AND P2, PT, R11, 0x18, PT ;  /* 0x000000180b00780c */ /* 0x000fe20003f44270 */
[----:B------:R-:W-:Y:S01]  /*3b90*/  IMAD.X R17, R67, 0x1, R21, P6 ;  /* 0x0000000143117824 */ /* 0x000fe200030e0615 */
[----:B------:R-:W-:Y:S01]  /*3ba0*/  IADD3 R18, P6, R57, R22, RZ ;  /* 0x0000001639127210 */ /* 0x000fe20007fde0ff */
[----:B------:R-:W-:Y:S01]  /*3bb0*/  IMAD.X R15, R61, 0x1, R19, P5 ;  /* 0x000000013d0f7824 */ /* 0x000fe200028e0613 */
[----:B------:R-:W-:Y:S01]  /*3bc0*/  ISETP.GT.AND P5, PT, R10, RZ, P2 ;  /* 0x000000ff0a00720c */ /* 0x000fe200017a4270 */
[----:B------:R1:W-:Y:S01]  /*3bd0*/  @P1 STG.E desc[UR14][R12.64], R25 ;  /* 0x000000190c001986 */ /* 0x0003e2000c10190e */
[----:B------:R-:W-:Y:S01]  /*3be0*/  ISETP.GT.AND P1, PT, R11, 0x19, PT ;  /* 0x000000190b00780c */ /* 0x000fe20003f24270 */
[----:B0-----:R-:W-:Y:S01]  /*3bf0*/  FMUL R27, R36, R7 ;  /* 0x00000007241b7220 */ /* 0x001fe20000400000 */
[C---:B------:R-:W-:Y:S01]  /*3c00*/  ISETP.GT.AND P2, PT, R10.reuse, 0x8, P2 ;  /* 0x000000080a00780c */ /* 0x040fe20001744270 */
[----:B------:R0:W-:Y:S01]  /*3c10*/  @P4 STG.E desc[UR14][R14.64], R35 ;  /* 0x000000230e004986 */ /* 0x0001e2000c10190e */
[C---:B------:R-:W-:Y:S01]  /*3c20*/  ISETP.GT.AND P4, PT, R10.reuse, RZ, P1 ;  /* 0x000000ff0a00720c */ /* 0x040fe20000f84270 */
[----:B------:R-:W-:Y:S01]  /*3c30*/  IMAD.X R19, R67, 0x1, R23, P6 ;  /* 0x0000000143137824 */ /* 0x000fe200030e0617 */
[----:B------:R-:W-:-:S05]  /*3c40*/  ISETP.GT.AND P1, PT, R10, 0x8, P1 ;  /* 0x000000080a00780c */ /* 0x000fca0000f24270 */
[----:B------:R2:W-:Y:S01]  /*3c50*/  @P5 STG.E desc[UR14][R16.64], R27 ;  /* 0x0000001b10005986 */ /* 0x0005e2000c10190e */
[----:B-1----:R-:W-:Y:S01]  /*3c60*/  IADD3 R12, P5, R59, R20, RZ ;  /* 0x000000143b0c7210 */ /* 0x002fe20007fbe0ff */
[----:B------:R-:W-:Y:S01]  /*3c70*/  FMUL R25, R38, R7 ;  /* 0x0000000726197220 */ /* 0x000fe20000400000 */
[----:B------:R-:W-:-:S03]  /*3c80*/  IADD3 R20, P6, R57, R16, RZ ;  /* 0x0000001039147210 */ /* 0x000fc60007fde0ff */
[----:B------:R-:W-:Y:S01]  /*3c90*/  IMAD.X R13, R61, 0x1, R21, P5 ;  /* 0x000000013d0d7824 */ /* 0x000fe200028e0615 */
[----:B0-----:R-:W-:Y:S01]  /*3ca0*/  IADD3 R14, P5, R59, R22, RZ ;  /* 0x000000163b0e7210 */ /* 0x001fe20007fbe0ff */
        /* <DEDUP_REMOVED lines=8> */
[----:B--2---:R-:W-:Y:S01]  /*3d30*/  FMUL R27, R40, R7 ;  /* 0x00000007281b7220 */ /* 0x004fe20000400000 */
[C---:B------:R-:W-:Y:S01]  /*3d40*/  ISETP.GT.AND P4, PT, R10.reuse, 0x8, P4 ;  /* 0x000000080a00780c */ /* 0x040fe20002784270 */
[----:B------:R1:W-:Y:S01]  /*3d50*/  @P1 STG.E desc[UR14][R14.64], R39 ;  /* 0x000000270e001986 */ /* 0x0003e2000c10190e */
[C---:B------:R-:W-:Y:S01]  /*3d60*/  ISETP.GT.AND P1, PT, R10.reuse, RZ, P2 ;  /* 0x000000ff0a00720c */ /* 0x040fe20001724270 */
[----:B------:R-:W-:Y:S01]  /*3d70*/  IMAD.X R23, R67, 0x1, R19, P6 ;  /* 0x0000000143177824 */ /* 0x000fe200030e0613 */
[----:B------:R-:W-:-:S05]  /*3d80*/  ISETP.GT.AND P2, PT, R10, 0x8, P2 ;  /* 0x000000080a00780c */ /* 0x000fca0001744270 */
[----:B------:R2:W-:Y:S01]  /*3d90*/  @P5 STG.E desc[UR14][R20.64], R27 ;  /* 0x0000001b14005986 */ /* 0x0005e2000c10190e */
[----:B0-----:R-:W-:Y:S01]  /*3da0*/  IADD3 R12, P5, R59, R16, RZ ;  /* 0x000000103b0c7210 */ /* 0x001fe20007fbe0ff */
[----:B------:R-:W-:Y:S01]  /*3db0*/  FMUL R25, R42, R7 ;  /* 0x000000072a197220 */ /* 0x000fe20000400000 */
[----:B------:R-:W-:-:S03]  /*3dc0*/  IADD3 R16, P6, R57, R20, RZ ;  /* 0x0000001439107210 */ /* 0x000fc60007fde0ff */
[----:B------:R-:W-:Y:S01]  /*3dd0*/  IMAD.X R13, R61, 0x1, R17, P5 ;  /* 0x000000013d0d7824 */ /* 0x000fe200028e0611 */
[----:B-1----:R-:W-:Y:S01]  /*3de0*/  IADD3 R14, P5, R59, R18, RZ ;  /* 0x000000123b0e7210 */ /* 0x002fe20007fbe0ff */
        /* <DEDUP_REMOVED lines=9> */
[----:B------:R-:W-:Y:S01]  /*3e80*/  IMAD.X R19, R67, 0x1, R23, P6 ;  /* 0x0000000143137824 */ /* 0x000fe200030e0617 */
[----:B------:R1:W-:Y:S01]  /*3e90*/  @P2 STG.E desc[UR14][R14.64], R43 ;  /* 0x0000002b0e002986 */ /* 0x0003e2000c10190e */
[----:B------:R-:W-:-:S02]  /*3ea0*/  ISETP.GT.AND P2, PT, R10, RZ, P4 ;  /* 0x000000ff0a00720c */ /* 0x000fc40002744270 */
[C---:B------:R-:W-:Y:S02]  /*3eb0*/  ISETP.GT.AND P1, PT, R10.reuse, 0x8, P1 ;  /* 0x000000080a00780c */ /* 0x040fe40000f24270 */
[----:B------:R-:W-:-:S03]  /*3ec0*/  ISETP.GT.AND P4, PT, R10, 0x8, P4 ;  /* 0x000000080a00780c */ /* 0x000fc60002784270 */
        /* <DEDUP_REMOVED lines=21> */
[C---:B0-----:R-:W-:Y:S01]  /*4020*/  IADD3 R12, P5, R59.reuse, R16, RZ ;  /* 0x000000103b0c7210 */ /* 0x041fe20007fbe0ff */
[----:B------:R-:W-:Y:S01]  /*4030*/  FMUL R25, R50, R7 ;  /* 0x0000000732197220 */ /* 0x000fe20000400000 */
[----:B-1----:R-:W-:-:S03]  /*4040*/  IADD3 R14, P6, R59, R18, RZ ;  /* 0x000000123b0e7210 */ /* 0x002fc60007fde0ff */
[----:B------:R-:W-:Y:S01]  /*4050*/  IMAD.X R13, R61, 0x1, R17, P5 ;  /* 0x000000013d0d7824 */ /* 0x000fe200028e0611 */
[----:B------:R-:W-:Y:S01]  /*4060*/  @P4 STG.E desc[UR14][R22.64], R49 ;  /* 0x0000003116004986 */ /* 0x000fe2000c10190e */
[----:B------:R-:W-:Y:S01]  /*4070*/  ISETP.GT.AND P4, PT, R11, 0x38, PT ;  /* 0x000000380b00780c */ /* 0x000fe20003f84270 */
[----:B------:R-:W-:Y:S01]  /*4080*/  IMAD.X R15, R61, 0x1, R19, P6 ;  /* 0x000000013d0f7824 */ /* 0x000fe200030e0613 */
[----:B------:R-:W-:Y:S01]  /*4090*/  ISETP.GT.AND P5, PT, R11, 0x39, PT ;  /* 0x000000390b00780c */ /* 0x000fe20003fa4270 */
[----:B------:R0:W-:Y:S01]  /*40a0*/  @P2 STG.E desc[UR14][R12.64], R25 ;  /* 0x000000190c002986 */ /* 0x0001e2000c10190e */
[-C--:B------:R-:W-:Y:S02]  /*40b0*/  IADD3 R16, P2, R57, R20.reuse, RZ ;  /* 0x0000001439107210 */ /* 0x080fe40007f5e0ff */
[----:B--2---:R-:W-:Y:S01]  /*40c0*/  IADD3 R20, P6, R59, R20, RZ ;  /* 0x000000143b147210 */ /* 0x004fe20007fde0ff */
[----:B------:R1:W-:Y:S01]  /*40d0*/  @P1 STG.E desc[UR14][R14.64], R51 ;  /* 0x000000330e001986 */ /* 0x0003e2000c10190e */
[C---:B------:R-:W-:Y:S01]  /*40e0*/  ISETP.GT.AND P1, PT, R10.reuse, RZ, P4 ;  /* 0x000000ff0a00720c */ /* 0x040fe20002724270 */
[--C-:B------:R-:W-:Y:S01]  /*40f0*/  IMAD.X R17, R67, 0x1, R21.reuse, P2 ;  /* 0x0000000143117824 */ /* 0x100fe200010e0615 */
[----:B------:R-:W-:Y:S01]  /*4100*/  ISETP.GT.AND P2, PT, R10, RZ, P5 ;  /* 0x000000ff0a00720c */ /* 0x000fe20002f44270 */
[----:B------:R-:W-:Y:S01]  /*4110*/  IMAD.X R21, R61, 0x1, R21, P6 ;  /* 0x000000013d157824 */ /* 0x000fe200030e0615 */
[----:B------:R-:W-:-:S02]  /*4120*/  IADD3 R18, P6, R57, R22, RZ ;  /* 0x0000001639127210 */ /* 0x000fc40007fde0ff */
[----:B------:R-:W-:Y:S01]  /*4130*/  ISETP.GT.AND P4, PT, R10, 0x8, P4 ;  /* 0x000000080a00780c */ /* 0x000fe20002784270 */
[-C--:B0-----:R-:W-:Y:S01]  /*4140*/  FMUL R13, R52, R7.reuse ;  /* 0x00000007340d7220 */ /* 0x081fe20000400000 */
[----:B------:R-:W-:Y:S01]  /*4150*/  ISETP.GT.AND P5, PT, R10, 0x8, P5 ;  /* 0x000000080a00780c */ /* 0x000fe20002fa4270 */
[--C-:B------:R-:W-:Y:S01]  /*4160*/  IMAD.X R19, R67, 0x1, R23.reuse, P6 ;  /* 0x0000000143137824 */ /* 0x100fe200030e0617 */
[----:B------:R-:W-:Y:S01]  /*4170*/  IADD3 R10, P6, R59, R22, RZ ;  /* 0x000000163b0a7210 */ /* 0x000fe20007fde0ff */
[----:B-1----:R-:W-:Y:S02]  /*4180*/  FMUL R15, R54, R7 ;  /* 0x00000007360f7220 */ /* 0x002fe40000400000 */
[----:B------:R0:W-:Y:S02]  /*4190*/  @P1 STG.E desc[UR14][R16.64], R13 ;  /* 0x0000000d10001986 */ /* 0x0001e4000c10190e */
[----:B------:R-:W-:Y:S02]  /*41a0*/  IMAD.X R11, R61, 0x1, R23, P6 ;  /* 0x000000013d0b7824 */ /* 0x000fe400030e0617 */
[----:B------:R0:W-:Y:S04]  /*41b0*/  @P2 STG.E desc[UR14][R18.64], R53 ;  /* 0x0000003512002986 */ /* 0x0001e8000c10190e */
[----:B------:R0:W-:Y:S04]  /*41c0*/  @P4 STG.E desc[UR14][R20.64], R15 ;  /* 0x0000000f14004986 */ /* 0x0001e8000c10190e */
[----:B------:R0:W-:Y:S02]  /*41d0*/  @P5 STG.E desc[UR14][R10.64], R55 ;  /* 0x000000370a005986 */ /* 0x0001e4000c10190e */
.L_x_85:
[----:B------:R-:W-:Y:S05]  /*41e0*/  BSYNC B0 ;  /* 0x0000000000007941 */ /* 0x000fea0003800000 */
.L_x_25:
[----:B------:R-:W-:Y:S01]  /*41f0*/  ULDC UR8, c[0x0][0xc] ;  /* 0x0000030000087ab9 */ /* 0x000fe20000000800 */
[----:B------:R-:W-:Y:S01]  /*4200*/  ULDC UR9, c[0x0][0x10] ;  /* 0x0000040000097ab9 */ /* 0x000fe20000000800 */
[----:B0-----:R-:W0:Y:S01]  /*4210*/  LDC R11, c[0x0][0x14] ;  /* 0x00000500ff0b7b82 */ /* 0x001e220000000800 */
[----:B------:R-:W-:Y:S01]  /*4220*/  UIMAD.WIDE.U32 UR8, UR8, UR9, URZ ;  /* 0x00000009080872a5 */ /* 0x000fe2000f8e003f */
[----:B------:R-:W-:Y:S01]  /*4230*/  PRMT R10, RZ, 0x7610, R10 ;  /* 0x00007610ff0a7816 */ /* 0x000fe2000000000a */
[----:B----4-:R-:W-:Y:S02]  /*4240*/  IMAD.MOV.U32 R18, RZ, RZ, -0x1 ;  /* 0xffffffffff127424 */ /* 0x010fe400078e00ff */
[----:B------:R-:W-:Y:S02]  /*4250*/  IMAD.MOV.U32 R12, RZ, RZ, -0x1 ;  /* 0xffffffffff0c7424 */ /* 0x000fe400078e00ff */
[----:B0-----:R-:W-:-:S04]  /*4260*/  IMAD.WIDE.U32 R4, R11, UR8, R4 ;  /* 0x000000080b047c25 */ /* 0x001fc8000f8e0004 */
[----:B------:R-:W-:Y:S01]  /*4270*/  IMAD R11, R11, UR9, RZ ;  /* 0x000000090b0b7c24 */ /* 0x000fe2000f8e02ff */
[----:B------:R-:W-:Y:S02]  /*4280*/  ULDC.64 UR8, c[0x0][0x750] ;  /* 0x0001d40000087ab9 */ /* 0x000fe40000000a00 */
[----:B------:R-:W-:Y:S01]  /*4290*/  ISETP.GE.U32.AND P1, PT, R4, UR8, PT ;  /* 0x0000000804007c0c */ /* 0x000fe2000bf26070 */
[----:B------:R-:W-:-:S05]  /*42a0*/  IMAD.IADD R5, R5, 0x1, R11 ;  /* 0x0000000105057824 */ /* 0x000fca00078e020b */
[----:B------:R-:W-:-:S13]  /*42b0*/  ISETP.GE.U32.AND.EX P1, PT, R5, UR9, PT, P1 ;  /* 0x0000000905007c0c */ /* 0x000fda000bf26110 */
[----:B------:R-:W-:Y:S05]  /*42c0*/  @P1 BRA `(.L_x_86) ;  /* 0x0000000400641947 */ /* 0x000fea0003800000 */
[----:B--2---:R-:W0:Y:S01]  /*42d0*/  S2R R22, SR_CTAID.X ;  /* 0x0000000000167919 */ /* 0x004e220000002500 */
[----:B---3--:R-:W2:Y:S01]  /*42e0*/  LDC.64 R16, c[0x0][0x728] ;  /* 0x0001ca00ff107b82 */ /* 0x008ea20000000a00 */
[----:B------:R-:W-:Y:S01]  /*42f0*/  ULDC UR7, c[0x0][0x150] ;  /* 0x0000540000077ab9 */ /* 0x000fe20000000800 */
[----:B------:R-:W-:Y:S01]  /*4300*/  IMAD.MOV.U32 R14, RZ, RZ, R4 ;  /* 0x000000ffff0e7224 */ /* 0x000fe200078e0004 */
[----:B------:R-:W3:Y:S01]  /*4310*/  S2R R24, SR_CTAID.Y ;  /* 0x0000000000187919 */ /* 0x000ee20000002600 */
[----:B------:R-:W-:-:S04]  /*4320*/  IMAD.MOV.U32 R15, RZ, RZ, R5 ;  /* 0x000000ffff0f7224 */ /* 0x000fc800078e0005 */
[----:B------:R-:W4:Y:S08]  /*4330*/  LDC R25, c[0x0][0x144] ;  /* 0x00005100ff197b82 */ /* 0x000f300000000800 */
[----:B------:R-:W1:Y:S08]  /*4340*/  LDC R18, c[0x0][0x730] ;  /* 0x0001cc00ff127b82 */ /* 0x000e700000000800 */
[----:B------:R-:W1:Y:S01]  /*4350*/  LDC.64 R20, c[0x0][0x720] ;  /* 0x0001c800ff147b82 */ /* 0x000e620000000a00 */
[----:B--2---:R-:W-:-:S04]  /*4360*/  ISETP.NE.U32.AND P1, PT, R16, RZ, PT ;  /* 0x000000ff1000720c */ /* 0x004fc80003f25070 */
[----:B------:R-:W-:Y:S02]  /*4370*/  ISETP.NE.AND.EX P1, PT, R17, RZ, PT, P1 ;  /* 0x000000ff1100720c */ /* 0x000fe40003f25310 */
[----:B0-----:R-:W-:-:S05]  /*4380*/  I2FP.F32.U32 R9, R22 ;  /* 0x0000001600097245 */ /* 0x001fca0000201000 */
[----:B------:R-:W-:-:S04]  /*4390*/  FMUL R9, R9, UR7 ;  /* 0x0000000709097c20 */ /* 0x000fc80008400000 */
[----:B------:R0:W2:Y:S02]  /*43a0*/  F2I.U32.TRUNC.NTZ R23, R9 ;  /* 0x0000000900177305 */ /* 0x0000a4000020f000 */
[----:B---34-:R-:W-:Y:S05]  /*43b0*/  @!P1 BRA `(.L_x_87) ;  /* 0x0000000000289947 */ /* 0x018fea0003800000 */
[----:B0-----:R-:W0:Y:S02]  /*43c0*/  LDC R9, c[0x0][0x734] ;  /* 0x0001cd00ff097b82 */ /* 0x001e240000000800 */
        /* <DEDUP_REMOVED lines=9> */
.L_x_87:
[-CC-:B-1----:R-:W-:Y:S01]  /*4460*/  SHF.R.U64 R19, R14, R18.reuse, R15.reuse ;  /* 0x000000120e137219 */ /* 0x182fe2000000120f */
[----:B------:R-:W1:Y:S01]  /*4470*/  LDC.64 R32, c[0x0][0x740] ;  /* 0x0001d000ff207b82 */ /* 0x000e620000000a00 */
[----:B0-----:R-:W-:Y:S01]  /*4480*/  SHF.R.U32.HI R9, RZ, R18, R15 ;  /* 0x00000012ff097219 */ /* 0x001fe2000001160f */
[----:B--2---:R-:W-:Y:S01]  /*4490*/  IMAD.MOV R23, RZ, RZ, -R23 ;  /* 0x000000ffff177224 */ /* 0x004fe200078e0a17 */
[----:B------:R-:W-:Y:S01]  /*44a0*/  IADD3 R13, P1, RZ, -R19, RZ ;  /* 0x80000013ff0d7210 */ /* 0x000fe20007f3e0ff */
[----:B------:R-:W-:Y:S02]  /*44b0*/  ULDC UR7, c[0x0][0x154] ;  /* 0x0000550000077ab9 */ /* 0x000fe40000000800 */
[----:B------:R-:W-:Y:S02]  /*44c0*/  IMAD R28, R25, R23, R22 ;  /* 0x00000017191c7224 */ /* 0x000fe400078e0216 */
[----:B------:R-:W0:Y:S01]  /*44d0*/  LDC R14, c[0x0][0x718] ;  /* 0x0001c600ff0e7b82 */ /* 0x000e220000000800 */
[----:B------:R-:W-:-:S02]  /*44e0*/  IMAD.X R9, RZ, RZ, ~R9, P1 ;  /* 0x000000ffff097224 */ /* 0x000fc400008e0e09 */
[----:B------:R-:W-:-:S04]  /*44f0*/  IMAD.WIDE.U32 R10, R13, R20, R4 ;  /* 0x000000140d0a7225 */ /* 0x000fc800078e0004 */
[----:B------:R-:W-:Y:S01]  /*4500*/  IMAD R12, R9, R20, RZ ;  /* 0x00000014090c7224 */ /* 0x000fe200078e02ff */
[----:B------:R-:W2:Y:S03]  /*4510*/  LDC R26, c[0x0][0x708] ;  /* 0x0001c200ff1a7b82 */ /* 0x000ea60000000800 */
[----:B------:R-:W-:Y:S02]  /*4520*/  IMAD R9, R13, R21, R12 ;  /* 0x000000150d097224 */ /* 0x000fe400078e020c */
[----:B------:R-:W-:Y:S02]  /*4530*/  IMAD.MOV.U32 R13, RZ, RZ, 0x1 ;  /* 0x00000001ff0d7424 */ /* 0x000fe400078e00ff */
[----:B------:R-:W-:Y:S01]  /*4540*/  IMAD.IADD R9, R11, 0x1, R9 ;  /* 0x000000010b097824 */ /* 0x000fe200078e0209 */
[----:B------:R-:W3:Y:S01]  /*4550*/  LDC R30, c[0x0][0x758] ;  /* 0x0001d600ff1e7b82 */ /* 0x000ee20000000800 */
[----:B------:R-:W-:-:S02]  /*4560*/  I2FP.F32.U32 R11, R24 ;  /* 0x00000018000b7245 */ /* 0x000fc40000201000 */
[----:B-1----:R-:W-:-:S03]  /*4570*/  ISETP.NE.U32.AND P1, PT, R32, RZ, PT ;  /* 0x000000ff2000720c */ /* 0x002fc60003f25070 */
[----:B------:R-:W-:Y:S01]  /*4580*/  FMUL R12, R11, UR7 ;  /* 0x000000070b0c7c20 */ /* 0x000fe20008400000 */
[----:B------:R-:W-:Y:S01]  /*4590*/  ISETP.NE.AND.EX P1, PT, R33, RZ, PT, P1 ;  /* 0x000000ff2100720c */ /* 0x000fe20003f25310 */
[----:B------:R-:W1:Y:S01]  /*45a0*/  LDC R23, c[0x0][0x148] ;  /* 0x00005200ff177b82 */ /* 0x000e620000000800 */
[-CC-:B0-----:R-:W-:Y:S01]  /*45b0*/  SHF.R.U64 R18, R10, R14.reuse, R9.reuse ;  /* 0x0000000e0a127219 */ /* 0x181fe20000001209 */
[----:B------:R0:W4:Y:S01]  /*45c0*/  F2I.U32.TRUNC.NTZ R20, R12 ;  /* 0x0000000c00147305 */ /* 0x000122000020f000 */
[----:B------:R-:W-:Y:S01]  /*45d0*/  SHF.R.U32.HI R9, RZ, R14, R9 ;  /* 0x0000000eff097219 */ /* 0x000fe20000011609 */
[----:B------:R-:W-:-:S04]  /*45e0*/  IMAD.MOV.U32 R11, RZ, RZ, -0x1 ;  /* 0xffffffffff0b7424 */ /* 0x000fc800078e00ff */
[----:B------:R-:W0:Y:S01]  /*45f0*/  LDC R22, c[0x0][0x700] ;  /* 0x0001c000ff167b82 */ /* 0x000e220000000800 */
[-CC-:B--2---:R-:W-:Y:S02]  /*4600*/  SHF.R.U64 R16, R18, R26.reuse, R9.reuse ;  /* 0x0000001a12107219 */ /* 0x184fe40000001209 */
[----:B------:R-:W-:-:S05]  /*4610*/  SHF.R.U32.HI R9, RZ, R26, R9 ;  /* 0x0000001aff097219 */ /* 0x000fca0000011609 */
[----:B------:R-:W2:Y:S01]  /*4620*/  LDC R27, c[0x0][0x748] ;  /* 0x0001d200ff1b7b82 */ /* 0x000ea20000000800 */
[-C--:B---3--:R-:W-:Y:S02]  /*4630*/  SHF.L.U32 R10, R11, R30.reuse, RZ ;  /* 0x0000001e0b0a7219 */ /* 0x088fe400000006ff */
[-CC-:B------:R-:W-:Y:S02]  /*4640*/  SHF.R.U64 R21, R16, R30.reuse, R9.reuse ;  /* 0x0000001e10157219 */ /* 0x180fe40000001209 */
[----:B------:R-:W-:Y:S02]  /*4650*/  SHF.R.U32.HI R11, RZ, R30, R9 ;  /* 0x0000001eff0b7219 */ /* 0x000fe40000011609 */
[----:B------:R-:W-:Y:S01]  /*4660*/  LOP3.LUT R25, RZ, R10, RZ, 0x33, !PT ;  /* 0x0000000aff197212 */ /* 0x000fe200078e33ff */
[----:B------:R-:W3:Y:S01]  /*4670*/  LDC R29, c[0x0][0x738] ;  /* 0x0001ce00ff1d7b82 */ /* 0x000ee20000000800 */
[----:B------:R-:W-:Y:S01]  /*4680*/  SHF.L.U32 R30, R13, R30, RZ ;  /* 0x0000001e0d1e7219 */ /* 0x000fe200000006ff */
[----:B------:R-:W-:-:S06]  /*4690*/  IMAD.MOV.U32 R10, RZ, RZ, R21 ;  /* 0x000000ffff0a7224 */ /* 0x000fcc00078e0015 */
[----:B------:R-:W0:Y:S01]  /*46a0*/  LDC R31, c[0x0][0x710] ;  /* 0x0001c400ff1f7b82 */ /* 0x000e220000000800 */
[----:B----4-:R-:W-:Y:S05]  /*46b0*/  @!P1 BRA `(.L_x_88) ;  /* 0x0000000000289947 */ /* 0x010fea0003800000 */
[----:B------:R-:W4:Y:S02]  /*46c0*/  LDC R10, c[0x0][0x74c] ;  /* 0x0001d300ff0a7b82 */ /* 0x000f240000000800 */
[----:B----4-:R-:W-:-:S05]  /*46d0*/  IADD3 R9, P1, R21, R10, RZ ;  /* 0x0000000a15097210 */ /* 0x010fca0007f3e0ff */
[----:B------:R-:W-:-:S04]  /*46e0*/  IMAD.X R17, RZ, RZ, R11, P1 ;  /* 0x000000ffff117224 */ /* 0x000fc800008e060b */
[----:B------:R-:W-:-:S04]  /*46f0*/  IMAD.WIDE.U32 R10, R17, R32, RZ ;  /* 0x00000020110a7225 */ /* 0x000fc800078e00ff */
[----:B0-----:R-:W-:-:S04]  /*4700*/  IMAD.WIDE.U32 R12, P1, R9, R33, R10 ;  /* 0x00000021090c7225 */ /* 0x001fc8000782000a */
[----:B------:R-:W-:-:S04]  /*4710*/  IMAD.WIDE.U32 R10, R9, R32, RZ ;  /* 0x00000020090a7225 */ /* 0x000fc800078e00ff */
[----:B------:R-:W-:Y:S01]  /*4720*/  IMAD.X R15, RZ, RZ, RZ, P1 ;  /* 0x000000ffff0f7224 */ /* 0x000fe200008e06ff */
[----:B------:R-:W-:Y:S01]  /*4730*/  IADD3 RZ, P1, R11, R12, RZ ;  /* 0x0000000c0bff7210 */ /* 0x000fe20007f3e0ff */
[----:B------:R-:W-:-:S04]  /*4740*/  IMAD.MOV.U32 R14, RZ, RZ, R13 ;  /* 0x000000ffff0e7224 */ /* 0x000fc800078e000d */
[----:B------:R-:W-:-:S08]  /*4750*/  IMAD.WIDE.U32.X R10, R17, R33, R14, P1 ;  /* 0x00000021110a7225 */ /* 0x000fd000008e040e */
.L_x_88:
[----:B--2---:R-:W-:Y:S01]  /*4760*/  SHF.R.U64 R9, R10, R27, R11 ;  /* 0x0000001b0a097219 */ /* 0x004fe2000000120b */
[----:B0-----:R-:W-:Y:S01]  /*4770*/  VIADD R11, R22, 0xffffffff ;  /* 0xffffffff160b7836 */ /* 0x001fe20000000000 */
[----:B------:R-:W-:Y:S01]  /*4780*/  LOP3.LUT R16, R16, R25, RZ, 0xc0, !PT ;  /* 0x0000001910107212 */ /* 0x000fe200078ec0ff */
[----:B------:R-:W-:Y:S02]  /*4790*/  IMAD.MOV R20, RZ, RZ, -R20 ;  /* 0x000000ffff147224 */ /* 0x000fe400078e0a14 */
[----:B------:R-:W-:Y:S01]  /*47a0*/  IMAD.MOV R10, RZ, RZ, -R9 ;  /* 0x000000ffff0a7224 */ /* 0x000fe200078e0a09 */
[----:B------:R-:W-:Y:S01]  /*47b0*/  LOP3.LUT R11, R18, R11, RZ, 0xc0, !PT ;  /* 0x0000000b120b7212 */ /* 0x000fe200078ec0ff */
[----:B-1----:R-:W-:Y:S02]  /*47c0*/  @P3 IMAD R28, R23, R20, R24 ;  /* 0x00000014171c3224 */ /* 0x002fe400078e0218 */
[----:B------:R-:W-:Y:S02]  /*47d0*/  IMAD R9, R30, R9, R16 ;  /* 0x000000091e097224 */ /* 0x000fe400078e0210 */
[----:B---3--:R-:W-:-:S02]  /*47e0*/  IMAD R10, R10, R29, R21 ;  /* 0x0000001d0a0a7224 */ /* 0x008fc400078e0215 */
[----:B------:R-:W-:Y:S02]  /*47f0*/  IMAD R9, R9, R31, R28 ;  /* 0x0000001f09097224 */ /* 0x000fe400078e021c */
[----:B------:R-:W-:Y:S02]  /*4800*/  IMAD R12, R10, R22, R11 ;  /* 0x000000160a0c7224 */ /* 0x000fe400078e020b */
[----:B------:R-:W-:-:S03]  /*4810*/  IMAD.MOV.U32 R13, RZ, RZ, 0x1 ;  /* 0x00000001ff0d7424 */ /* 0x000fc600078e00ff */
[----:B------:R-:W-:Y:S02]  /*4820*/  SEL R18, R12, R9, !P3 ;  /* 0x000000090c127207 */ /* 0x000fe40005800000 */
[----:B------:R-:W-:Y:S01]  /*4830*/  SEL R9, R9, R12, !P3 ;  /* 0x0000000c09097207 */ /* 0x000fe20005800000 */
[----:B------:R-:W-:Y:S01]  /*4840*/  IMAD.MOV.U32 R12, RZ, RZ, R19 ;  /* 0x000000ffff0c7224 */ /* 0x000fe200078e0013 */
[----:B------:R-:W-:-:S07]  /*4850*/  PRMT R10, R13, 0x7610, R10 ;  /* 0x000076100d0a7816 */ /* 0x000fce000000000a */
.L_x_86:
[----:B------:R-:W-:Y:S01]  /*4860*/  LOP3.LUT P1, RZ, R10, 0xff, RZ, 0xc0, !PT ;  /* 0x000000ff0aff7812 */ /* 0x000fe2000782c0ff */
[----:B------:R-:W-:-:S12]  /*4870*/  IMAD.MOV.U32 R14, RZ, RZ, R9 ;  /* 0x000000ffff0e7224 */ /* 0x000fd800078e0009 */
[----:B------:R-:W-:Y:S05]  /*4880*/  @P1 BRA `(.L_x_89) ;  /* 0xffffffc8004c1947 */ /* 0x000fea000383ffff */
[----:B------:R-:W-:Y:S05]  /*4890*/  EXIT ;  /* 0x000000000000794d */ /* 0x000fea0003800000 */
.L_x_7:
[----:B0-----:R-:W-:Y:S01]  /*48a0*/  ULDC.64 UR4, c[0x0][0x750] ;  /* 0x0001d40000047ab9 */ /* 0x001fe20000000a00 */
        /* <DEDUP_REMOVED lines=25> */
.L_x_91:
[----:B------:R-:W0:Y:S01]  /*4a40*/  LDC.64 R28, c[0x0][0x740] ;  /* 0x0001d000ff1c7b82 */ /* 0x000e220000000a00 */
[-CC-:B------:R-:W-:Y:S01]  /*4a50*/  SHF.R.U64 R20, R16, R6.reuse, R17.reuse ;  /* 0x0000000610147219 */ /* 0x180fe20000001211 */
[----:B------:R-:W-:Y:S01]  /*4a60*/  IMAD.MOV.U32 R31, RZ, RZ, 0x1 ;  /* 0x00000001ff1f7424 */ /* 0x000fe200078e00ff */
[----:B------:R-:W-:Y:S02]  /*4a70*/  SHF.R.U32.HI R3, RZ, R6, R17 ;  /* 0x00000006ff037219 */ /* 0x000fe40000011611 */
[----:B------:R-:W-:-:S03]  /*4a80*/  IADD3 R15, P0, RZ, -R20, RZ ;  /* 0x80000014ff0f7210 */ /* 0x000fc60007f1e0ff */
[----:B------:R-:W1:Y:S02]  /*4a90*/  LDC R14, c[0x0][0x718] ;  /* 0x0001c600ff0e7b82 */ /* 0x000e640000000800 */
[----:B------:R-:W-:Y:S02]  /*4aa0*/  IMAD.X R3, RZ, RZ, ~R3, P0 ;  /* 0x000000ffff037224 */ /* 0x000fe400000e0e03 */
[----:B------:R-:W-:-:S04]  /*4ab0*/  IMAD.WIDE.U32 R12, R15, R24, R4 ;  /* 0x000000180f0c7225 */ /* 0x000fc800078e0004 */
[----:B------:R-:W2:Y:S01]  /*4ac0*/  LDC R16, c[0x0][0x708] ;  /* 0x0001c200ff107b82 */ /* 0x000ea20000000800 */
[----:B------:R-:W-:-:S04]  /*4ad0*/  IMAD R6, R3, R24, RZ ;  /* 0x0000001803067224 */ /* 0x000fc800078e02ff */
[----:B------:R-:W-:-:S03]  /*4ae0*/  IMAD R3, R15, R25, R6 ;  /* 0x000000190f037224 */ /* 0x000fc600078e0206 */
[----:B------:R-:W3:Y:S01]  /*4af0*/  LDC R26, c[0x0][0x758] ;  /* 0x0001d600ff1a7b82 */ /* 0x000ee20000000800 */
[----:B------:R-:W-:Y:S01]  /*4b00*/  IMAD.IADD R3, R13, 0x1, R3 ;  /* 0x000000010d037824 */ /* 0x000fe200078e0203 */
[----:B0-----:R-:W-:Y:S01]  /*4b10*/  ISETP.NE.U32.AND P0, PT, R28, RZ, PT ;  /* 0x000000ff1c00720c */ /* 0x001fe20003f05070 */
[----:B------:R-:W-:-:S03]  /*4b20*/  IMAD.MOV.U32 R13, RZ, RZ, -0x1 ;  /* 0xffffffffff0d7424 */ /* 0x000fc600078e00ff */
        /* <DEDUP_REMOVED lines=25> */
.L_x_92:
[----:B-1----:R-:W-:Y:S01]  /*4cc0*/  SHF.R.U64 R6, R12, R25, R13 ;  /* 0x000000190c067219 */ /* 0x002fe2000000120d */
[----:B0-----:R-:W-:Y:S01]  /*4cd0*/  VIADD R13, R24, 0xffffffff ;  /* 0xffffffff180d7836 */ /* 0x001fe20000000000 */
[----:B------:R-:W-:Y:S01]  /*4ce0*/  SHF.L.U32 R9, R31, R26, RZ ;  /* 0x0000001a1f097219 */ /* 0x000fe200000006ff */
[----:B------:R-:W-:Y:S01]  /*4cf0*/  @P3 IMAD R10, R11, R21, R8 ;  /* 0x000000150b0a3224 */ /* 0x000fe200078e0208 */
[----:B------:R-:W-:Y:S01]  /*4d00*/  LOP3.LUT R3, R22, R33, RZ, 0xc0, !PT ;  /* 0x0000002116037212 */ /* 0x000fe200078ec0ff */
[----:B------:R-:W-:Y:S01]  /*4d10*/  IMAD.MOV R12, RZ, RZ, -R6 ;  /* 0x000000ffff0c7224 */ /* 0x000fe200078e0a06 */
[----:B------:R-:W-:-:S03]  /*4d20*/  LOP3.LUT R18, R18, R13, RZ, 0xc0, !PT ;  /* 0x0000000d12127212 */ /* 0x000fc600078ec0ff */
[----:B------:R-:W-:Y:S02]  /*4d30*/  IMAD R9, R9, R6, R3 ;  /* 0x0000000609097224 */ /* 0x000fe400078e0203 */
[----:B--2---:R-:W-:Y:S02]  /*4d40*/  IMAD R3, R12, R27, R23 ;  /* 0x0000001b0c037224 */ /* 0x004fe400078e0217 */
[----:B------:R-:W-:Y:S02]  /*4d50*/  IMAD.MOV.U32 R6, RZ, RZ, 0x1 ;  /* 0x00000001ff067424 */ /* 0x000fe400078e00ff */
[----:B---3--:R-:W-:Y:S02]  /*4d60*/  IMAD R10, R9, R30, R10 ;  /* 0x0000001e090a7224 */ /* 0x008fe400078e020a */
[----:B------:R-:W-:Y:S01]  /*4d70*/  IMAD R19, R3, R24, R18 ;  /* 0x0000001803137224 */ /* 0x000fe200078e0212 */
[----:B------:R-:W-:-:S04]  /*4d80*/  PRMT R3, R6, 0x7610, R3 ;  /* 0x0000761006037816 */ /* 0x000fc80000000003 */
[----:B------:R-:W-:Y:S02]  /*4d90*/  SEL R6, R19, R10, !P3 ;  /* 0x0000000a13067207 */ /* 0x000fe40005800000 */
[----:B------:R-:W-:-:S07]  /*4da0*/  SEL R19, R10, R19, !P3 ;  /* 0x000000130a137207 */ /* 0x000fce0005800000 */
.L_x_90:
[----:B------:R-:W-:-:S08]  /*4db0*/  NOP ;  /* 0x0000000000007918 */ /* 0x000fd00000000000 */
[----:B------:R-:W0:-:S00]  /*4dc0*/  USETMAXREG.DEALLOC.CTAPOOL 0x28 ;  /* 0x00000028000079c8 */ /* 0x000e0000080e0500 */
[----:B0-----:R-:W-:-:S13]  /*4dd0*/  ISETP.NE.AND P0, PT, R7, RZ, PT ;  /* 0x000000ff0700720c */ /* 0x001fda0003f05270 */
[----:B------:R-:W-:Y:S05]  /*4de0*/  @P0 EXIT ;  /* 0x000000000000094d */ /* 0x000fea0003800000 */
[----:B------:R-:W-:Y:S01]  /*4df0*/  LOP3.LUT P0, RZ, R3, 0xff, RZ, 0xc0, !PT ;  /* 0x000000ff03ff7812 */ /* 0x000fe2000780c0ff */
[----:B------:R-:W-:Y:S02]  /*4e00*/  IMAD.MOV.U32 R3, RZ, RZ, 0x1 ;  /* 0x00000001ff037424 */ /* 0x000fe400078e00ff */
[----:B------:R-:W-:-:S10]  /*4e10*/  IMAD.MOV.U32 R10, RZ, RZ, RZ ;  /* 0x000000ffff0a7224 */ /* 0x000fd400078e00ff */
[----:B------:R-:W-:Y:S05]  /*4e20*/  @!P0 BRA `(.L_x_93) ;  /* 0x0000000c00a08947 */ /* 0x000fea0003800000 */
[----:B------:R-:W0:Y:S01]  /*4e30*/  LDC R3, c[0x0][0x28c] ;  /* 0x0000a300ff037b82 */ /* 0x000e220000000800 */
[----:B------:R-:W1:Y:S01]  /*4e40*/  S2R R17, SR_CgaCtaId ;  /* 0x0000000000117919 */ /* 0x000e620000008800 */
[----:B------:R-:W-:Y:S01]  /*4e50*/  ULDC UR5, c[0x0][0x758] ;  /* 0x0001d60000057ab9 */ /* 0x000fe20000000800 */
[----:B------:R-:W-:Y:S01]  /*4e60*/  UMOV UR7, 0xffffffff ;  /* 0xffffffff00077882 */ /* 0x000fe20000000000 */
[----:B------:R-:W-:Y:S01]  /*4e70*/  ULDC UR6, c[0x0][0xc] ;  /* 0x0000030000067ab9 */ /* 0x000fe20000000800 */
[----:B------:R-:W-:Y:S01]  /*4e80*/  USHF.L.U32 UR9, UR7, UR5, URZ ;  /* 0x0000000507097299 */ /* 0x000fe2000800063f */
[----:B------:R-:W-:Y:S01]  /*4e90*/  BSSY B0, `(.L_x_93) ;  /* 0x00000e1000007945 */ /* 0x000fe20003800000 */
[----:B------:R-:W-:Y:S01]  /*4ea0*/  UMOV UR8, 0x1 ;  /* 0x0000000100087882 */ /* 0x000fe20000000000 */
[----:B------:R-:W-:Y:S01]  /*4eb0*/  ULDC UR7, c[0x0][0x10] ;  /* 0x0000040000077ab9 */ /* 0x000fe20000000800 */
[----:B------:R-:W-:Y:S01]  /*4ec0*/  USHF.L.U32 UR5, UR8, UR5, URZ ;  /* 0x0000000508057299 */ /* 0x000fe2000800063f */
[----:B------:R-:W-:Y:S01]  /*4ed0*/  IMAD.MOV.U32 R12, RZ, RZ, 0x1 ;  /* 0x00000001ff0c7424 */ /* 0x000fe200078e00ff */
[----:B------:R-:W-:Y:S01]  /*4ee0*/  UIMAD.WIDE.U32 UR6, UR6, UR7, URZ ;  /* 0x00000007060672a5 */ /* 0x000fe2000f8e003f */
[----:B------:R-:W-:Y:S01]  /*4ef0*/  LOP3.LUT R11, R2, 0x2, RZ, 0xfc, !PT ;  /* 0x00000002020b7812 */ /* 0x000fe200078efcff */
[----:B------:R-:W-:Y:S01]  /*4f00*/  ULDC UR8, c[0x0][0x14] ;  /* 0x0000050000087ab9 */ /* 0x000fe20000000800 */
[----:B------:R-:W-:Y:S01]  /*4f10*/  IMAD.MOV.U32 R10, RZ, RZ, RZ ;  /* 0x000000ffff0a7224 */ /* 0x000fe200078e00ff */
[----:B------:R-:W-:-:S02]  /*4f20*/  UIMAD.WIDE.U32 UR40, UR6, UR8, URZ ;  /* 0x00000008062872a5 */ /* 0x000fc4000f8e003f */
[----:B------:R-:W-:Y:S01]  /*4f30*/  UIMAD UR7, UR7, UR8, URZ ;  /* 0x00000008070772a4 */ /* 0x000fe2000f8e023f */
[----:B------:R-:W-:Y:S01]  /*4f40*/  ULDC UR4, c[0x0][0x700] ;  /* 0x0001c00000047ab9 */ /* 0x000fe20000000800 */
[----:B------:R-:W-:Y:S02]  /*4f50*/  ULOP3.LUT UR6, URZ, UR9, URZ, 0x33, !UPT ;  /* 0x000000093f067292 */ /* 0x000fe4000f8e333f */
[----:B------:R-:W-:Y:S01]  /*4f60*/  UIADD3 UR4, UR4, -0x1, URZ ;  /* 0xffffffff04047890 */ /* 0x000fe2000fffe03f */
[----:B0-----:R-:W-:Y:S01]  /*4f70*/  VIADD R3, R3, 0x7f ;  /* 0x0000007f03037836 */ /* 0x001fe20000000000 */
[----:B------:R-:W-:Y:S01]  /*4f80*/  UIADD3 UR7, UR41, UR7, URZ ;  /* 0x0000000729077290 */ /* 0x000fe2000fffe03f */
[----:B------:R-:W-:-:S03]  /*4f90*/  ULDC.64 UR42, c[0x0][0x198] ;  /* 0x00006600002a7ab9 */ /* 0x000fc60000000a00 */
[----:B------:R-:W-:-:S04]  /*4fa0*/  SHF.R.S32.HI R8, RZ, 0x1f, R3 ;  /* 0x0000001fff087819 */ /* 0x000fc80000011403 */
[----:B------:R-:W-:Y:S01]  /*4fb0*/  LEA.HI R8, R8, R3, RZ, 0x7 ;  /* 0x0000000308087211 */ /* 0x000fe200078f38ff */
[C---:B-1----:R-:W-:Y:S02]  /*4fc0*/  IMAD.SHL.U32 R13, R17.reuse, 0x40, RZ ;  /* 0x00000040110d7824 */ /* 0x042fe400078e00ff */
[C---:B------:R-:W-:Y:S01]  /*4fd0*/  IMAD.SHL.U32 R14, R17.reuse, 0x1000, RZ ;  /* 0x00001000110e7824 */ /* 0x040fe200078e00ff */
[----:B------:R-:W-:Y:S01]  /*4fe0*/  SHF.R.S32.HI R15, RZ, 0x7, R8 ;  /* 0x00000007ff0f7819 */ /* 0x000fe20000011408 */
[----:B------:R-:W-:Y:S01]  /*4ff0*/  IMAD.SHL.U32 R16, R17, 0x80, RZ ;  /* 0x0000008011107824 */ /* 0x000fe200078e00ff */
[----:B------:R-:W-:Y:S01]  /*5000*/  LOP3.LUT R13, R13, 0x40, RZ, 0xc0, !PT ;  /* 0x000000400d0d7812 */ /* 0x000fe200078ec0ff */
[----:B------:R-:W-:Y:S01]  /*5010*/  IMAD.SHL.U32 R17, R17, 0x400, RZ ;  /* 0x0000040011117824 */ /* 0x000fe200078e00ff */
[----:B------:R-:W-:Y:S01]  /*5020*/  LOP3.LUT R14, R14, 0x1000, RZ, 0xc0, !PT ;  /* 0x000010000e0e7812 */ /* 0x000fe200078ec0ff */
[----:B------:R-:W-:Y:S01]  /*5030*/  IMAD.MOV.U32 R3, RZ, RZ, 0x1 ;  /* 0x00000001ff037424 */ /* 0x000fe200078e00ff */
[----:B------:R-:W-:Y:S01]  /*5040*/  LOP3.LUT R16, R16, 0x80, RZ, 0xc0, !PT ;  /* 0x0000008010107812 */ /* 0x000fe200078ec0ff */
[----:B------:R-:W-:Y:S01]  /*5050*/  VIADD R18, R15, 0x1 ;  /* 0x000000010f127836 */ /* 0x000fe20000000000 */
[----:B------:R-:W-:-:S07]  /*5060*/  LOP3.LUT R17, R17, 0x400, RZ, 0xc0, !PT ;  /* 0x0000040011117812 */ /* 0x000fce00078ec0ff */
.L_x_104:
[----:B------:R-:W-:-:S03]  /*5070*/  UMOV UR8, 0xffffffff ;  /* 0xffffffff00087882 */ /* 0x000fc60000000000 */
[----:B------:R-:W-:Y:S05]  /*5080*/  BRA.DIV UR8, `(.L_x_94) ;  /* 0x0000001208287947 */ /* 0x000fea000b800000 */
[----:B------:R-:W-:-:S13]  /*5090*/  ELECT P0, URZ, PT ;  /* 0x00000000003f782f */ /* 0x000fda0003800000 */
.L_x_117:
[----:B------:R-:W0:Y:S01]  /*50a0*/  LDC R7, c[0x0][0x28c] ;  /* 0x0000a300ff077b82 */ /* 0x000e220000000800 */
[----:B------:R-:W-:Y:S01]  /*50b0*/  BSSY B1, `(.L_x_95) ;  /* 0x000004e000017945 */ /* 0x000fe20003800000 */
[----:B0-----:R-:W-:-:S13]  /*50c0*/  ISETP.LT.OR P0, PT, R7, 0x1, !P0 ;  /* 0x000000010700780c */ /* 0x001fda0004701670 */
[----:B------:R-:W-:Y:S05]  /*50d0*/  @P0 BRA `(.L_x_96) ;  /* 0x00000004002c0947 */ /* 0x000fea0003800000 */
[C---:B------:R-:W-:Y:S02]  /*50e0*/  IMAD R23, R19.reuse, 0x100, R16 ;  /* 0x0000010013177824 */ /* 0x040fe400078e0210 */
[----:B------:R-:W-:Y:S02]  /*50f0*/  IMAD.SHL.U32 R6, R6, 0x40, RZ ;  /* 0x0000004006067824 */ /* 0x000fe400078e00ff */
[----:B------:R-:W-:Y:S02]  /*5100*/  IMAD R19, R19, 0x80, R13 ;  /* 0x0000008013137824 */ /* 0x000fe400078e020d */
[----:B------:R-:W-:Y:S02]  /*5110*/  IMAD.MOV.U32 R25, RZ, RZ, RZ ;  /* 0x000000ffff197224 */ /* 0x000fe400078e00ff */
[----:B------:R-:W-:Y:S02]  /*5120*/  IMAD.MOV.U32 R28, RZ, RZ, 0x40 ;  /* 0x00000040ff1c7424 */ /* 0x000fe400078e00ff */
[----:B------:R-:W-:-:S02]  /*5130*/  IMAD.MOV.U32 R7, RZ, RZ, R18 ;  /* 0x000000ffff077224 */ /* 0x000fc400078e0012 */
[----:B------:R-:W-:Y:S02]  /*5140*/  IMAD.MOV.U32 R8, RZ, RZ, R3 ;  /* 0x000000ffff087224 */ /* 0x000fe400078e0003 */
[----:B------:R-:W-:Y:S02]  /*5150*/  IMAD.MOV.U32 R9, RZ, RZ, R10 ;  /* 0x000000ffff097224 */ /* 0x000fe400078e000a */
[----:B------:R-:W-:-:S07]  /*5160*/  IMAD.MOV.U32 R27, RZ, RZ, RZ ;  /* 0x000000ffff1b7224 */ /* 0x000fce00078e00ff */
.L_x_99:
[----:B------:R-:W0:Y:S01]  /*5170*/  S2R R22, SR_CgaCtaId ;  /* 0x0000000000167919 */ /* 0x000e220000008800 */
[----:B------:R-:W-:Y:S02]  /*5180*/  MOV R21, 0x400 ;  /* 0x0000040000157802 */ /* 0x000fe40000000f00 */
[----:B------:R-:W-:Y:S02]  /*5190*/  LOP3.LUT P1, RZ, R0, 0x7f, RZ, 0xc0, !PT ;  /* 0x0000007f00ff7812 */ /* 0x000fe4000782c0ff */
[----:B0-----:R-:W-:Y:S02]  /*51a0*/  LEA R26, R22, R21, 0x18 ;  /* 0x00000015161a7211 */ /* 0x001fe400078ec0ff */
[----:B------:R-:W-:-:S09]  /*51b0*/  SHF.L.U32 R21, R8, 0x1f, RZ ;  /* 0x0000001f08157819 */ /* 0x000fd200000006ff */
[----:B------:R-:W0:Y:S01]  /*51c0*/  @!P1 LDC R22, c[0x0][0x640] ;  /* 0x00019000ff169b82 */ /* 0x000e220000000800 */
[----:B------:R-:W-:-:S04]  /*51d0*/  IMAD R24, R9, 0x8, R26 ;  /* 0x0000000809187824 */ /* 0x000fc800078e021a */
[----:B------:R-:W1:Y:S02]  /*51e0*/  SYNCS.PHASECHK.TRANS64.TRYWAIT P0, [R24+URZ+0x30], R21 ;  /* 0x00003015180075a7 */ /* 0x000e64000800017f */
[----:B-1----:R-:W-:Y:S05]  /*51f0*/  @!P0 BRA `(.L_x_97) ;  /* 0x0000000c00ec8947 */ /* 0x002fea0003800000 */
.L_x_118:
[----:B-1----:R-:W-:Y:S01]  /*5200*/  PRMT R21, R11, 0x9910, RZ ;  /* 0x000099100b157816 */ /* 0x002fe200000000ff */
[----:B0-----:R0:W-:Y:S03]  /*5210*/  @!P1 SYNCS.ARRIVE.TRANS64 RZ, [R24+URZ], R22 ;  /* 0x0000001618ff99a7 */ /* 0x0011e6000800003f */
[----:B------:R-:W-:-:S13]  /*5220*/  ISETP.NE.AND P0, PT, R21, 0x2, PT ;  /* 0x000000021500780c */ /* 0x000fda0003f05270 */
[----:B0-----:R-:W-:Y:S05]  /*5230*/  @P0 BRA `(.L_x_98) ;  /* 0x0000000000040947 */ /* 0x001fea0003800000 */
[----:B------:R-:W-:Y:S01]  /*5240*/  BPT.TRAP 0x1 ;  /* 0x000000040000795c */ /* 0x000fe20000300000 */
.L_x_98:
[C---:B------:R-:W-:Y:S01]  /*5250*/  IMAD R21, R9.reuse, 0x2000, R14 ;  /* 0x0000200009157824 */ /* 0x040fe200078e020e */
[----:B------:R-:W-:Y:S01]  /*5260*/  R2UR UR9, R26 ;  /* 0x000000001a0972ca */ /* 0x000fe200000e0000 */
[--C-:B------:R-:W-:Y:S01]  /*5270*/  IMAD R22, R9, 0x4000, R26.reuse ;  /* 0x0000400009167824 */ /* 0x100fe200078e021a */
[----:B------:R-:W-:Y:S01]  /*5280*/  R2UR UR10, R28 ;  /* 0x000000001c0a72ca */ /* 0x000fe200000e0000 */
[----:B------:R-:W-:Y:S01]  /*5290*/  IMAD R21, R21, 0x2, R26 ;  /* 0x0000000215157824 */ /* 0x000fe200078e021a */
[----:B------:R-:W-:Y:S01]  /*52a0*/  R2UR UR33, R24 ;  /* 0x00000000182172ca */ /* 0x000fe200000e0000 */
[----:B------:R-:W-:Y:S01]  /*52b0*/  VIADD R7, R7, 0xffffffff ;  /* 0xffffffff07077836 */ /* 0x000fe20000000000 */
[----:B------:R-:W-:Y:S01]  /*52c0*/  R2UR UR8, R22 ;  /* 0x00000000160872ca */ /* 0x000fe200000e0000 */
[----:B------:R-:W-:Y:S01]  /*52d0*/  UIADD3 UR14, UP0, UR42, 0xf0, URZ ;  /* 0x000000f02a0e7890 */ /* 0x000fe2000ff1e03f */
[----:B------:R-:W-:Y:S01]  /*52e0*/  R2UR UR32, R21 ;  /* 0x00000000152072ca */ /* 0x000fe200000e0000 */
[----:B------:R-:W-:Y:S01]  /*52f0*/  IMAD R21, R9, 0x800, R17 ;  /* 0x0000080009157824 */ /* 0x000fe200078e0211 */
[----:B------:R-:W-:Y:S01]  /*5300*/  R2UR UR36, R20 ;  /* 0x00000000142472ca */ /* 0x000fe200000e0000 */
[----:B------:R-:W-:Y:S01]  /*5310*/  UIADD3 UR22, UP1, UR42, 0x1f0, URZ ;  /* 0x000001f02a167890 */ /* 0x000fe2000ff3e03f */
[----:B------:R-:W-:Y:S01]  /*5320*/  R2UR UR34, R25 ;  /* 0x00000000192272ca */ /* 0x000fe200000e0000 */
[----:B------:R-:W-:Y:S01]  /*5330*/  UIADD3 UR30, UP2, UR42, 0x2f0, URZ ;  /* 0x000002f02a1e7890 */ /* 0x000fe2000ff5e03f */
[----:B------:R-:W-:Y:S01]  /*5340*/  R2UR UR24, R21 ;  /* 0x00000000151872ca */ /* 0x000fe200000e0000 */
[----:B------:R-:W-:Y:S01]  /*5350*/  UIADD3.X UR15, URZ, UR43, URZ, UP0, !UPT ;  /* 0x0000002b3f0f7290 */ /* 0x000fe200087fe43f */
[----:B------:R-:W-:Y:S01]  /*5360*/  R2UR UR35, R19 ;  /* 0x00000000132372ca */ /* 0x000fe200000e0000 */
[----:B------:R-:W-:Y:S01]  /*5370*/  UIADD3.X UR23, URZ, UR43, URZ, UP1, !UPT ;  /* 0x0000002b3f177290 */ /* 0x000fe20008ffe43f */
[----:B------:R-:W-:Y:S01]  /*5380*/  R2UR UR26, R23 ;  /* 0x00000000171a72ca */ /* 0x000fe200000e0000 */
[----:B------:R-:W-:Y:S01]  /*5390*/  UIADD3 UR18, UR10, -0x40, URZ ;  /* 0xffffffc00a127890 */ /* 0x000fe2000fffe03f */
[----:B------:R-:W-:Y:S01]  /*53a0*/  R2UR UR27, R27 ;  /* 0x000000001b1b72ca */ /* 0x000fe200000e0000 */
[----:B------:R-:W-:Y:S01]  /*53b0*/  UIADD3 UR32, UR32, 0x180, URZ ;  /* 0x0000018020207890 */ /* 0x000fe2000fffe03f */
[----:B------:R-:W-:Y:S01]  /*53c0*/  R2UR UR19, R6 ;  /* 0x00000000061372ca */ /* 0x000fe200000e0000 */
[----:B------:R-:W-:Y:S01]  /*53d0*/  UIADD3 UR16, UR8, 0x18180, URZ ;  /* 0x0001818008107890 */ /* 0x000fe2000fffe03f */
[----:B------:R-:W-:Y:S01]  /*53e0*/  ISETP.GT.AND P1, PT, R7, 0x1, PT ;  /* 0x000000010700780c */ /* 0x000fe20003f24270 */
[----:B------:R-:W-:Y:S01]  /*53f0*/  UIADD3.X UR31, URZ, UR43, URZ, UP2, !UPT ;  /* 0x0000002b3f1f7290 */ /* 0x000fe200097fe43f */
[----:B------:R-:W-:Y:S01]  /*5400*/  VIADD R9, R9, 0x1 ;  /* 0x0000000109097836 */ /* 0x000fe20000000000 */
[----:B------:R-:W-:Y:S01]  /*5410*/  UIADD3 UR24, UR9, 0x30180, UR24 ;  /* 0x0003018009187890 */ /* 0x000fe2000fffe018 */
[----:B------:R-:W-:Y:S01]  /*5420*/  VIADD R27, R27, 0x1 ;  /* 0x000000011b1b7836 */ /* 0x000fe20000000000 */
[----:B------:R-:W-:Y:S01]  /*5430*/  UIADD3 UR8, UR8, 0x1a180, URZ ;  /* 0x0001a18008087890 */ /* 0x000fe2000fffe03f */
[----:B------:R-:W-:Y:S01]  /*5440*/  VIADD R28, R28, 0x80 ;  /* 0x000000801c1c7836 */ /* 0x000fe20000000000 */
[----:B------:R-:W-:Y:S01]  /*5450*/  UMOV UR13, 0x30000 ;  /* 0x00030000000d7882 */ /* 0x000fe20000000000 */
[----:B------:R-:W-:Y:S01]  /*5460*/  UMOV UR38, 0x0 ;  /* 0x0000000000267882 */ /* 0x000fe20000000000 */
[----:B------:R-:W-:Y:S01]  /*5470*/  UMOV UR39, 0x10000000 ;  /* 0x1000000000277882 */ /* 0x000fe20000000000 */
[----:B------:R-:W-:Y:S01]  /*5480*/  ISETP.NE.AND P0, PT, R9, 0x6, PT ;  /* 0x000000060900780c */ /* 0x000fe20003f05270 */
[----:B------:R-:W-:Y:S01]  /*5490*/  UMOV UR25, UR33 ;  /* 0x0000002100197c82 */ /* 0x000fe20008000000 */
[----:B------:R-:W-:Y:S01]  /*54a0*/  UMOV UR28, UR36 ;  /* 0x00000024001c7c82 */ /* 0x000fe20008000000 */
[----:B------:R0:W-:Y:S01]  /*54b0*/  UTMALDG.3D.MULTICAST [UR32], [UR14], UR13, desc[UR38] ;  /* 0x000026200e0073b4 */ /* 0x0001e2000801180d */
[----:B------:R-:W-:Y:S01]  /*54c0*/  UMOV UR17, UR33 ;  /* 0x0000002100117c82 */ /* 0x000fe20008000000 */
[----:B------:R-:W-:Y:S01]  /*54d0*/  UMOV UR20, UR36 ;  /* 0x0000002400147c82 */ /* 0x000fe20008000000 */
[----:B------:R-:W-:Y:S01]  /*54e0*/  UMOV UR9, UR33 ;  /* 0x0000002100097c82 */ /* 0x000fe20008000000 */
[----:B------:R-:W-:Y:S01]  /*54f0*/  UMOV UR12, UR36 ;  /* 0x00000024000c7c82 */ /* 0x000fe20008000000 */
[----:B------:R-:W-:Y:S01]  /*5500*/  UMOV UR11, UR19 ;  /* 0x00000013000b7c82 */ /* 0x000fe20008000000 */
[----:B------:R-:W-:Y:S01]  /*5510*/  SEL R21, RZ, 0x1, P0 ;  /* 0x00000001ff157807 */ /* 0x000fe20000000000 */
[----:B------:R-:W-:Y:S01]  /*5520*/  VIADD R25, R25, 0x40 ;  /* 0x0000004019197836 */ /* 0x000fe20000000000 */
[----:B------:R0:W-:Y:S01]  /*5530*/  UTMALDG.3D.MULTICAST [UR24], [UR22], UR13, desc[UR38] ;  /* 0x00002618160073b4 */ /* 0x0001e2000801180d */
[----:B------:R-:W-:-:S02]  /*5540*/  SEL R9, R9, RZ, P0 ;  /* 0x000000ff09097207 */ /* 0x000fc40000000000 */
[----:B------:R-:W-:Y:S01]  /*5550*/  LOP3.LUT R8, R8, R21, RZ, 0x3c, !PT ;  /* 0x0000001508087212 */ /* 0x000fe200078e3cff */
[----:B------:R0:W-:Y:S01]  /*5560*/  UTMALDG.3D [UR16], [UR30], desc[UR38] ;  /* 0x000026101e0075b4 */ /* 0x0001e20008011000 */
[----:B------:R0:W-:Y:S02]  /*5570*/  UTMALDG.3D [UR8], [UR30], desc[UR38] ;  /* 0x000026081e0075b4 */ /* 0x0001e40008011000 */
[----:B0-----:R-:W-:Y:S05]  /*5580*/  @P1 BRA `(.L_x_99) ;  /* 0xfffffff800f81947 */ /* 0x001fea000383ffff */
.L_x_96:
[----:B------:R-:W-:Y:S05]  /*5590*/  BSYNC B1 ;  /* 0x0000000000017941 */ /* 0x000fea0003800000 */
.L_x_95:
[----:B------:R-:W-:Y:S01]  /*55a0*/  LOP3.LUT P1, RZ, R12, 0xff, RZ, 0xc0, !PT ;  /* 0x000000ff0cff7812 */ /* 0x000fe2000782c0ff */
[C---:B------:R-:W-:Y:S01]  /*55b0*/  IMAD.IADD R9, R15.reuse, 0x1, R10 ;  /* 0x000000010f097824 */ /* 0x040fe200078e020a */
[----:B------:R-:W-:Y:S01]  /*55c0*/  ULDC.64 UR8, c[0x0][0x750] ;  /* 0x0001d40000087ab9 */ /* 0x000fe20000000a00 */
[----:B------:R-:W-:Y:S01]  /*55d0*/  ISETP.GE.U32.AND P2, PT, R15, 0x6, PT ;  /* 0x000000060f00780c */ /* 0x000fe20003f46070 */
[----:B------:R-:W-:Y:S01]  /*55e0*/  BSSY B1, `(.L_x_100) ;  /* 0x0000069000017945 */ /* 0x000fe20003800000 */
[----:B------:R-:W-:Y:S01]  /*55f0*/  IMAD.MOV.U32 R19, RZ, RZ, -0x1 ;  /* 0xffffffffff137424 */ /* 0x000fe200078e00ff */
[----:B------:R-:W-:Y:S01]  /*5600*/  ISETP.GT.U32.AND P0, PT, R9, 0x5, PT ;  /* 0x000000050900780c */ /* 0x000fe20003f04070 */
[----:B------:R-:W-:Y:S01]  /*5610*/  IMAD.MOV.U32 R20, RZ, RZ, -0x1 ;  /* 0xffffffffff147424 */ /* 0x000fe200078e00ff */
[----:B------:R-:W-:Y:S02]  /*5620*/  PRMT R12, RZ, 0x7610, R12 ;  /* 0x00007610ff0c7816 */ /* 0x000fe4000000000c */
[----:B------:R-:W-:-:S03]  /*5630*/  ISETP.LT.U32.AND P0, PT, R15, 0x6, P0 ;  /* 0x000000060f00780c */ /* 0x000fc60000701070 */
[----:B------:R-:W0:Y:S01]  /*5640*/  @P1 S2R R7, SR_CgaCtaId ;  /* 0x0000000000071919 */ /* 0x000e220000008800 */
[----:B------:R-:W-:-:S04]  /*5650*/  @P1 MOV R6, 0x400 ;  /* 0x0000040000061802 */ /* 0x000fc80000000f00 */
[----:B0-----:R-:W-:Y:S01]  /*5660*/  @P1 LEA R8, R7, R6, 0x18 ;  /* 0x0000000607081211 */ /* 0x001fe200078ec0ff */
[----:B------:R-:W-:Y:S01]  /*5670*/  IMAD.WIDE.U32 R6, R9, -0x55555555, RZ ;  /* 0xaaaaaaab09067825 */ /* 0x000fe200078e00ff */
[----:B------:R-:W-:Y:S02]  /*5680*/  SEL R6, RZ, 0x1, !P0 ;  /* 0x00000001ff067807 */ /* 0x000fe40004000000 */
[----:B------:R0:W-:Y:S01]  /*5690*/  @P1 SYNCS.ARRIVE.TRANS64.A1T0 RZ, [R8+URZ+0x78], RZ ;  /* 0x000078ff08ff19a7 */ /* 0x0001e2000810003f */
[----:B------:R-:W-:Y:S02]  /*56a0*/  IADD3 R4, P1, R4, UR40, RZ ;  /* 0x0000002804047c10 */ /* 0x000fe4000ff3e0ff */
[----:B------:R-:W-:Y:S01]  /*56b0*/  LOP3.LUT R3, R3, R6, RZ, 0x3c, !PT ;  /* 0x0000000603037212 */ /* 0x000fe200078e3cff */
[----:B------:R-:W-:Y:S01]  /*56c0*/  IMAD.MOV.U32 R6, RZ, RZ, -0x1 ;  /* 0xffffffffff067424 */ /* 0x000fe200078e00ff */
[----:B------:R-:W-:Y:S02]  /*56d0*/  IADD3.X R5, R5, UR7, RZ, P1, !PT ;  /* 0x0000000705057c10 */ /* 0x000fe40008ffe4ff */
[----:B------:R-:W-:-:S02]  /*56e0*/  ISETP.GE.U32.AND P0, PT, R4, UR8, PT ;  /* 0x0000000804007c0c */ /* 0x000fc4000bf06070 */
[----:B0-----:R-:W-:Y:S02]  /*56f0*/  SHF.R.U32.HI R8, RZ, 0x2, R7 ;  /* 0x00000002ff087819 */ /* 0x001fe40000011607 */
[----:B------:R-:W-:Y:S02]  /*5700*/  ISETP.GE.U32.AND.EX P0, PT, R5, UR9, PT, P0 ;  /* 0x0000000905007c0c */ /* 0x000fe4000bf06100 */
[----:B------:R-:W-:Y:S01]  /*5710*/  @P2 LOP3.LUT R3, R3, 0x1, R8, 0x78, !PT ;  /* 0x0000000103032812 */ /* 0x000fe200078e7808 */
[----:B------:R-:W-:Y:S01]  /*5720*/  IMAD R10, R8, -0x6, R9 ;  /* 0xfffffffa080a7824 */ /* 0x000fe200078e0209 */
[----:B------:R-:W-:-:S09]  /*5730*/  PRMT R7, RZ, 0x7610, R7 ;  /* 0x00007610ff077816 */ /* 0x000fd20000000007 */
[----:B------:R-:W-:Y:S05]  /*5740*/  @P0 BRA `(.L_x_101) ;  /* 0x0000000400480947 */ /* 0x000fea0003800000 */
[----:B------:R-:W0:Y:S01]  /*5750*/  S2R R19, SR_CTAID.X ;  /* 0x0000000000137919 */ /* 0x000e220000002500 */
[----:B------:R-:W-:Y:S01]  /*5760*/  ULDC UR8, c[0x0][0x150] ;  /* 0x0000540000087ab9 */ /* 0x000fe20000000800 */
[----:B------:R-:W1:Y:S01]  /*5770*/  LDC R8, c[0x0][0x144] ;  /* 0x00005100ff087b82 */ /* 0x000e620000000800 */
[----:B------:R-:W-:Y:S01]  /*5780*/  ULDC UR11, c[0x0][0x730] ;  /* 0x0001cc00000b7ab9 */ /* 0x000fe20000000800 */
[----:B------:R-:W2:Y:S06]  /*5790*/  S2R R21, SR_CTAID.Y ;  /* 0x0000000000157919 */ /* 0x000eac0000002600 */
[----:B------:R-:W3:Y:S01]  /*57a0*/  LDC R22, c[0x0][0x148] ;  /* 0x00005200ff167b82 */ /* 0x000ee20000000800 */
[----:B0-----:R-:W-:-:S02]  /*57b0*/  I2FP.F32.U32 R6, R19 ;  /* 0x0000001300067245 */ /* 0x001fc40000201000 */
[----:B--2---:R-:W-:-:S03]  /*57c0*/  I2FP.F32.U32 R7, R21 ;  /* 0x0000001500077245 */ /* 0x004fc60000201000 */
[----:B------:R-:W-:Y:S01]  /*57d0*/  FMUL R6, R6, UR8 ;  /* 0x0000000806067c20 */ /* 0x000fe20008400000 */
[----:B------:R-:W-:Y:S02]  /*57e0*/  ULDC UR8, c[0x0][0x154] ;  /* 0x0000550000087ab9 */ /* 0x000fe40000000800 */
[----:B------:R-:W-:Y:S01]  /*57f0*/  FMUL R9, R7, UR8 ;  /* 0x0000000807097c20 */ /* 0x000fe20008400000 */
[----:B------:R-:W-:Y:S02]  /*5800*/  ULDC.64 UR8, c[0x0][0x728] ;  /* 0x0001ca0000087ab9 */ /* 0x000fe40000000a00 */
[----:B------:R-:W0:Y:S01]  /*5810*/  F2I.U32.TRUNC.NTZ R6, R6 ;  /* 0x0000000600067305 */ /* 0x000e22000020f000 */
[----:B------:R-:W-:-:S04]  /*5820*/  ISETP.NE.U32.AND P0, PT, RZ, UR8, PT ;  /* 0x00000008ff007c0c */ /* 0x000fc8000bf05070 */
[----:B------:R-:W-:-:S03]  /*5830*/  ISETP.NE.AND.EX P0, PT, RZ, UR9, PT, P0 ;  /* 0x00000009ff007c0c */ /* 0x000fc6000bf05300 */
[----:B------:R-:W2:Y:S01]  /*5840*/  F2I.U32.TRUNC.NTZ R9, R9 ;  /* 0x0000000900097305 */ /* 0x000ea2000020f000 */
[----:B0-----:R-:W-:Y:S02]  /*5850*/  IMAD.MOV R7, RZ, RZ, -R6 ;  /* 0x000000ffff077224 */ /* 0x001fe400078e0a06 */
[----:B------:R-:W-:Y:S02]  /*5860*/  IMAD.MOV.U32 R6, RZ, RZ, R4 ;  /* 0x000000ffff067224 */ /* 0x000fe400078e0004 */
[----:B-1----:R-:W-:Y:S02]  /*5870*/  IMAD R19, R8, R7, R19 ;  /* 0x0000000708137224 */ /* 0x002fe400078e0213 */
[----:B------:R-:W-:Y:S02]  /*5880*/  IMAD.MOV.U32 R7, RZ, RZ, R5 ;  /* 0x000000ffff077224 */ /* 0x000fe400078e0005 */
[----:B--2---:R-:W-:Y:S01]  /*5890*/  IMAD.MOV R24, RZ, RZ, -R9 ;  /* 0x000000ffff187224 */ /* 0x004fe200078e0a09 */
[----:B---3--:R-:W-:Y:S06]  /*58a0*/  @!P0 BRA `(.L_x_102) ;  /* 0x0000000000288947 */ /* 0x008fec0003800000 */
[----:B------:R-:W-:Y:S02]  /*58b0*/  ULDC UR10, c[0x0][0x734] ;  /* 0x0001cd00000a7ab9 */ /* 0x000fe40000000800 */
[----:B------:R-:W-:-:S05]  /*58c0*/  IADD3 R7, P0, R4, UR10, RZ ;  /* 0x0000000a04077c10 */ /* 0x000fca000ff1e0ff */
[----:B------:R-:W-:-:S04]  /*58d0*/  IMAD.X R23, RZ, RZ, R5, P0 ;  /* 0x000000ffff177224 */ /* 0x000fc800000e0605 */
[----:B------:R-:W-:-:S04]  /*58e0*/  IMAD.WIDE.U32 R8, R23, UR8, RZ ;  /* 0x0000000817087c25 */ /* 0x000fc8000f8e00ff */
[----:B------:R-:W-:-:S04]  /*58f0*/  IMAD.WIDE.U32 R8, P0, R7, UR9, R8 ;  /* 0x0000000907087c25 */ /* 0x000fc8000f800008 */
[----:B------:R-:W-:-:S04]  /*5900*/  IMAD.WIDE.U32 R6, R7, UR8, RZ ;  /* 0x0000000807067c25 */ /* 0x000fc8000f8e00ff */
[----:B------:R-:W-:Y:S01]  /*5910*/  IMAD.MOV.U32 R6, RZ, RZ, R9 ;  /* 0x000000ffff067224 */ /* 0x000fe200078e0009 */
[----:B------:R-:W-:Y:S01]  /*5920*/  IADD3 RZ, P1, R7, R8, RZ ;  /* 0x0000000807ff7210 */ /* 0x000fe20007f3e0ff */
[----:B------:R-:W-:-:S04]  /*5930*/  IMAD.X R7, RZ, RZ, RZ, P0 ;  /* 0x000000ffff077224 */ /* 0x000fc800000e06ff */
[----:B------:R-:W-:-:S08]  /*5940*/  IMAD.WIDE.U32.X R6, R23, UR9, R6, P1 ;  /* 0x0000000917067c25 */ /* 0x000fd000088e0406 */
.L_x_102:
[--C-:B------:R-:W-:Y:S01]  /*5950*/  SHF.R.U64 R20, R6, UR11, R7.reuse ;  /* 0x0000000b06147c19 */ /* 0x100fe20008001207 */
[----:B------:R-:W-:Y:S01]  /*5960*/  ULDC.64 UR8, c[0x0][0x720] ;  /* 0x0001c80000087ab9 */ /* 0x000fe20000000a00 */
[----:B------:R-:W-:Y:S01]  /*5970*/  SHF.R.U32.HI R6, RZ, UR11, R7 ;  /* 0x0000000bff067c19 */ /* 0x000fe20008011607 */
[----:B------:R-:W-:Y:S01]  /*5980*/  ULDC.64 UR10, c[0x0][0x740] ;  /* 0x0001d000000a7ab9 */ /* 0x000fe20000000a00 */
[----:B------:R-:W-:Y:S01]  /*5990*/  IADD3 R7, P0, RZ, -R20, RZ ;  /* 0x80000014ff077210 */ /* 0x000fe20007f1e0ff */
[----:B------:R-:W-:-:S04]  /*59a0*/  @P3 IMAD R19, R22, R24, R21 ;  /* 0x0000001816133224 */ /* 0x000fc800078e0215 */
[----:B------:R-:W-:Y:S01]  /*59b0*/  IMAD.X R6, RZ, RZ, ~R6, P0 ;  /* 0x000000ffff067224 */ /* 0x000fe200000e0e06 */
[----:B------:R-:W-:-:S03]  /*59c0*/  ISETP.NE.U32.AND P0, PT, RZ, UR10, PT ;  /* 0x0000000aff007c0c */ /* 0x000fc6000bf05070 */
[----:B------:R-:W-:Y:S01]  /*59d0*/  IMAD R6, R6, UR8, RZ ;  /* 0x0000000806067c24 */ /* 0x000fe2000f8e02ff */
[----:B------:R-:W-:-:S03]  /*59e0*/  ISETP.NE.AND.EX P0, PT, RZ, UR11, PT, P0 ;  /* 0x0000000bff007c0c */ /* 0x000fc6000bf05300 */
[C---:B------:R-:W-:Y:S02]  /*59f0*/  IMAD R9, R7.reuse, UR9, R6 ;  /* 0x0000000907097c24 */ /* 0x040fe4000f8e0206 */
[----:B------:R-:W-:Y:S01]  /*5a00*/  IMAD.WIDE.U32 R6, R7, UR8, R4 ;  /* 0x0000000807067c25 */ /* 0x000fe2000f8e0004 */
[----:B------:R-:W-:-:S03]  /*5a10*/  ULDC UR8, c[0x0][0x718] ;  /* 0x0001c60000087ab9 */ /* 0x000fc60000000800 */
[----:B------:R-:W-:-:S05]  /*5a20*/  IMAD.IADD R7, R7, 0x1, R9 ;  /* 0x0000000107077824 */ /* 0x000fca00078e0209 */
[--C-:B------:R-:W-:Y:S02]  /*5a30*/  SHF.R.U64 R21, R6, UR8, R7.reuse ;  /* 0x0000000806157c19 */ /* 0x100fe40008001207 */
[----:B------:R-:W-:Y:S01]  /*5a40*/  SHF.R.U32.HI R6, RZ, UR8, R7 ;  /* 0x00000008ff067c19 */ /* 0x000fe20008011607 */
[----:B------:R-:W-:-:S03]  /*5a50*/  ULDC UR8, c[0x0][0x708] ;  /* 0x0001c20000087ab9 */ /* 0x000fc60000000800 */
[--C-:B------:R-:W-:Y:S02]  /*5a60*/  SHF.R.U64 R24, R21, UR8, R6.reuse ;  /* 0x0000000815187c19 */ /* 0x100fe40008001206 */
[----:B------:R-:W-:Y:S01]  /*5a70*/  SHF.R.U32.HI R7, RZ, UR8, R6 ;  /* 0x00000008ff077c19 */ /* 0x000fe20008011606 */
[----:B------:R-:W-:-:S03]  /*5a80*/  ULDC UR8, c[0x0][0x758] ;  /* 0x0001d60000087ab9 */ /* 0x000fc60000000800 */
[--C-:B------:R-:W-:Y:S02]  /*5a90*/  SHF.R.U64 R22, R24, UR8, R7.reuse ;  /* 0x0000000818167c19 */ /* 0x100fe40008001207 */
[----:B------:R-:W-:-:S03]  /*5aa0*/  SHF.R.U32.HI R23, RZ, UR8, R7 ;  /* 0x00000008ff177c19 */ /* 0x000fc60008011607 */
[----:B------:R-:W-:Y:S02]  /*5ab0*/  IMAD.MOV.U32 R6, RZ, RZ, R22 ;  /* 0x000000ffff067224 */ /* 0x000fe400078e0016 */
[----:B------:R-:W-:Y:S01]  /*5ac0*/  IMAD.MOV.U32 R7, RZ, RZ, R23 ;  /* 0x000000ffff077224 */ /* 0x000fe200078e0017 */
[----:B------:R-:W-:Y:S06]  /*5ad0*/  @!P0 BRA `(.L_x_103) ;  /* 0x0000000000288947 */ /* 0x000fec0003800000 */
        /* <DEDUP_REMOVED lines=10> */
.L_x_103:
[----:B------:R-:W-:Y:S01]  /*5b80*/  ULDC UR8, c[0x0][0x748] ;  /* 0x0001d20000087ab9 */ /* 0x000fe20000000800 */
[----:B------:R-:W-:Y:S02]  /*5b90*/  LOP3.LUT R21, R21, UR4, RZ, 0xc0, !PT ;  /* 0x0000000415157c12 */ /* 0x000fe4000f8ec0ff */
[----:B------:R-:W-:Y:S01]  /*5ba0*/  SHF.R.U64 R7, R6, UR8, R7 ;  /* 0x0000000806077c19 */ /* 0x000fe20008001207 */
[----:B------:R-:W-:Y:S01]  /*5bb0*/  ULDC UR8, c[0x0][0x738] ;  /* 0x0001ce0000087ab9 */ /* 0x000fe20000000800 */
[----:B------:R-:W-:-:S05]  /*5bc0*/  LOP3.LUT R6, R24, UR6, RZ, 0xc0, !PT ;  /* 0x0000000618067c12 */ /* 0x000fca000f8ec0ff */
[----:B------:R-:W-:Y:S02]  /*5bd0*/  IMAD R6, R7, UR5, R6 ;  /* 0x0000000507067c24 */ /* 0x000fe4000f8e0206 */
[----:B------:R-:W-:-:S04]  /*5be0*/  IMAD.MOV R7, RZ, RZ, -R7 ;  /* 0x000000ffff077224 */ /* 0x000fc800078e0a07 */
[----:B------:R-:W-:Y:S01]  /*5bf0*/  IMAD R22, R7, UR8, R22 ;  /* 0x0000000807167c24 */ /* 0x000fe2000f8e0216 */
[----:B------:R-:W-:Y:S01]  /*5c00*/  ULDC UR8, c[0x0][0x710] ;  /* 0x0001c40000087ab9 */ /* 0x000fe20000000800 */
[----:B------:R-:W-:Y:S02]  /*5c10*/  IMAD.MOV.U32 R7, RZ, RZ, 0x1 ;  /* 0x00000001ff077424 */ /* 0x000fe400078e00ff */
[----:B------:R-:W-:Y:S01]  /*5c20*/  IMAD R19, R6, UR8, R19 ;  /* 0x0000000806137c24 */ /* 0x000fe2000f8e0213 */
[----:B------:R-:W-:Y:S02]  /*5c30*/  ULDC UR8, c[0x0][0x700] ;  /* 0x0001c00000087ab9 */ /* 0x000fe40000000800 */
[----:B------:R-:W-:-:S05]  /*5c40*/  IMAD R22, R22, UR8, R21 ;  /* 0x0000000816167c24 */ /* 0x000fca000f8e0215 */
[----:B------:R-:W-:Y:S02]  /*5c50*/  SEL R6, R22, R19, !P3 ;  /* 0x0000001316067207 */ /* 0x000fe40005800000 */
[----:B------:R-:W-:-:S07]  /*5c60*/  SEL R19, R19, R22, !P3 ;  /* 0x0000001613137207 */ /* 0x000fce0005800000 */
.L_x_101:
[----:B------:R-:W-:Y:S05]  /*5c70*/  BSYNC B1 ;  /* 0x0000000000017941 */ /* 0x000fea0003800000 */
.L_x_100:
[----:B------:R-:W-:-:S13]  /*5c80*/  LOP3.LUT P0, RZ, R7, 0xff, RZ, 0xc0, !PT ;  /* 0x000000ff07ff7812 */ /* 0x000fda000780c0ff */
[----:B------:R-:W-:Y:S05]  /*5c90*/  @P0 BRA `(.L_x_104) ;  /* 0xfffffff000f40947 */ /* 0x000fea000383ffff */
[----:B------:R-:W-:Y:S05]  /*5ca0*/  BSYNC B0 ;  /* 0x0000000000007941 */ /* 0x000fea0003800000 */
.L_x_93:
[----:B------:R-:W-:-:S03]  /*5cb0*/  UMOV UR8, 0xffffffff ;  /* 0xffffffff00087882 */ /* 0x000fc60000000000 */
[----:B------:R-:W-:Y:S05]  /*5cc0*/  BRA.DIV UR8, `(.L_x_105) ;  /* 0x00000006084c7947 */ /* 0x000fea000b800000 */
[----:B------:R-:W-:-:S13]  /*5cd0*/  ELECT P0, URZ, PT ;  /* 0x00000000003f782f */ /* 0x000fda0003800000 */
.L_x_121:
[----:B------:R-:W-:Y:S04]  /*5ce0*/  BSSY B0, `(.L_x_106) ;  /* 0x000003d000007945 */ /* 0x000fe80003800000 */
[----:B------:R-:W-:Y:S05]  /*5cf0*/  @!P0 BRA `(.L_x_107) ;  /* 0x0000000000ec8947 */ /* 0x000fea0003800000 */
[----:B------:R-:W-:-:S04]  /*5d00*/  LOP3.LUT R2, R2, 0x2, RZ, 0xfc, !PT ;  /* 0x0000000202027812 */ /* 0x000fc800078efcff */
[----:B------:R-:W-:-:S13]  /*5d10*/  ISETP.NE.AND P0, PT, R2, 0x3, PT ;  /* 0x000000030200780c */ /* 0x000fda0003f05270 */
[----:B------:R-:W-:Y:S05]  /*5d20*/  @!P0 BRA `(.L_x_108) ;  /* 0x0000000000048947 */ /* 0x000fea0003800000 */
[----:B------:R-:W-:Y:S01]  /*5d30*/  BPT.TRAP 0x1 ;  /* 0x000000040000795c */ /* 0x000fe20000300000 */
.L_x_108:
[----:B------:R-:W0:Y:S01]  /*5d40*/  S2R R5, SR_CgaCtaId ;  /* 0x0000000000057919 */ /* 0x000e220000008800 */
[----:B------:R-:W-:Y:S02]  /*5d50*/  MOV R0, 0x400 ;  /* 0x0000040000007802 */ /* 0x000fe40000000f00 */
[----:B------:R-:W-:Y:S02]  /*5d60*/  SHF.L.U32 R2, R3, 0x1f, RZ ;  /* 0x0000001f03027819 */ /* 0x000fe400000006ff */
[----:B0-----:R-:W-:-:S05]  /*5d70*/  LEA R5, R5, R0, 0x18 ;  /* 0x0000000005057211 */ /* 0x001fca00078ec0ff */
[----:B------:R-:W-:-:S04]  /*5d80*/  VIADD R5, R5, 0x30 ;  /* 0x0000003005057836 */ /* 0x000fc80000000000 */
[C---:B------:R-:W-:Y:S02]  /*5d90*/  IMAD R7, R10.reuse, 0x8, R5 ;  /* 0x000000080a077824 */ /* 0x040fe400078e0205 */
[----:B------:R-:W-:Y:S02]  /*5da0*/  VIADD R10, R10, 0x1 ;  /* 0x000000010a0a7836 */ /* 0x000fe40000000000 */
[----:B------:R-:W0:Y:S03]  /*5db0*/  SYNCS.PHASECHK.TRANS64.TRYWAIT P0, [R7+URZ], R2 ;  /* 0x00000002070075a7 */ /* 0x000e26000800017f */
[----:B------:R-:W-:-:S04]  /*5dc0*/  ISETP.NE.AND P1, PT, R10, 0x6, PT ;  /* 0x000000060a00780c */ /* 0x000fc80003f25270 */
[----:B------:R-:W-:Y:S02]  /*5dd0*/  SEL R0, RZ, 0x1, P1 ;  /* 0x00000001ff007807 */ /* 0x000fe40000800000 */
[----:B------:R-:W-:Y:S02]  /*5de0*/  SEL R10, R10, RZ, P1 ;  /* 0x000000ff0a0a7207 */ /* 0x000fe40000800000 */
[----:B------:R-:W-:-:S03]  /*5df0*/  LOP3.LUT R9, R3, R0, RZ, 0x3c, !PT ;  /* 0x0000000003097212 */ /* 0x000fc600078e3cff */
[----:B------:R-:W-:Y:S01]  /*5e00*/  IMAD R6, R10, 0x8, R5 ;  /* 0x000000080a067824 */ /* 0x000fe200078e0205 */
[----:B------:R-:W-:Y:S01]  /*5e10*/  SHF.L.U32 R3, R9, 0x1f, RZ ;  /* 0x0000001f09037819 */ /* 0x000fe200000006ff */
[----:B0-----:R-:W-:Y:S06]  /*5e20*/  @!P0 BRA `(.L_x_109) ;  /* 0x0000000400148947 */ /* 0x001fec0003800000 */
.L_x_122:
[----:B------:R-:W1:Y:S01]  /*5e30*/  SYNCS.PHASECHK.TRANS64.TRYWAIT P0, [R6+URZ], R3 ;  /* 0x00000003060075a7 */ /* 0x000e62000800017f */
[----:B------:R-:W-:-:S05]  /*5e40*/  VIADD R0, R10, 0x1 ;  /* 0x000000010a007836 */ /* 0x000fca0000000000 */
[----:B------:R-:W-:-:S04]  /*5e50*/  ISETP.NE.AND P1, PT, R0, 0x6, PT ;  /* 0x000000060000780c */ /* 0x000fc80003f25270 */
[----:B0-----:R-:W-:Y:S02]  /*5e60*/  SEL R2, RZ, 0x1, P1 ;  /* 0x00000001ff027807 */ /* 0x001fe40000800000 */
[----:B------:R-:W-:Y:S02]  /*5e70*/  SEL R0, R0, RZ, P1 ;  /* 0x000000ff00007207 */ /* 0x000fe40000800000 */
[----:B------:R-:W-:-:S03]  /*5e80*/  LOP3.LUT R9, R9, R2, RZ, 0x3c, !PT ;  /* 0x0000000209097212 */ /* 0x000fc600078e3cff */
[----:B------:R-:W-:Y:S01]  /*5e90*/  IMAD R7, R0, 0x8, R5 ;  /* 0x0000000800077824 */ /* 0x000fe200078e0205 */
[----:B------:R-:W-:Y:S01]  /*5ea0*/  SHF.L.U32 R4, R9, 0x1f, RZ ;  /* 0x0000001f09047819 */ /* 0x000fe200000006ff */
[----:B-1----:R-:W-:Y:S06]  /*5eb0*/  @!P0 BRA `(.L_x_110) ;  /* 0x0000000400048947 */ /* 0x002fec0003800000 */
.L_x_123:
[----:B------:R-:W1:Y:S01]  /*5ec0*/  SYNCS.PHASECHK.TRANS64.TRYWAIT P0, [R7+URZ], R4 ;  /* 0x00000004070075a7 */ /* 0x000e62000800017f */
[----:B------:R-:W-:-:S05]  /*5ed0*/  VIADD R0, R0, 0x1 ;  /* 0x0000000100007836 */ /* 0x000fca0000000000 */
[----:B------:R-:W-:-:S04]  /*5ee0*/  ISETP.NE.AND P1, PT, R0, 0x6, PT ;  /* 0x000000060000780c */ /* 0x000fc80003f25270 */
[----:B------:R-:W-:Y:S02]  /*5ef0*/  SEL R2, RZ, 0x1, P1 ;  /* 0x00000001ff027807 */ /* 0x000fe40000800000 */
[----:B------:R-:W-:Y:S02]  /*5f00*/  SEL R0, R0, RZ, P1 ;  /* 0x000000ff00007207 */ /* 0x000fe40000800000 */
[----:B------:R-:W-:-:S03]  /*5f10*/  LOP3.LUT R9, R9, R2, RZ, 0x3c, !PT ;  /* 0x0000000209097212 */ /* 0x000fc600078e3cff */
[----:B0-----:R-:W-:Y:S01]  /*5f20*/  IMAD R6, R0, 0x8, R5 ;  /* 0x0000000800067824 */ /* 0x001fe200078e0205 */
[----:B------:R-:W-:Y:S01]  /*5f30*/  SHF.L.U32 R3, R9, 0x1f, RZ ;  /* 0x0000001f09037819 */ /* 0x000fe200000006ff */
[----:B-1----:R-:W-:Y:S06]  /*5f40*/  @!P0 BRA `(.L_x_111) ;  /* 0x0000000000f48947 */ /* 0x002fec0003800000 */
.L_x_124:
        /* <DEDUP_REMOVED lines=9> */
.L_x_125:
[----:B------:R-:W1:Y:S01]  /*5fe0*/  SYNCS.PHASECHK.TRANS64.TRYWAIT P0, [R7+URZ], R4 ;  /* 0x00000004070075a7 */ /* 0x000e62000800017f */
[----:B------:R-:W-:-:S05]  /*5ff0*/  VIADD R0, R0, 0x1 ;  /* 0x0000000100007836 */ /* 0x000fca0000000000 */
[----:B------:R-:W-:-:S04]  /*6000*/  ISETP.NE.AND P1, PT, R0, 0x6, PT ;  /* 0x000000060000780c */ /* 0x000fc80003f25270 */
[----:B------:R-:W-:Y:S02]  /*6010*/  SEL R2, RZ, 0x1, P1 ;  /* 0x00000001ff027807 */ /* 0x000fe40000800000 */
[----:B------:R-:W-:Y:S02]  /*6020*/  SEL R0, R0, RZ, P1 ;  /* 0x000000ff00007207 */ /* 0x000fe40000800000 */
[----:B------:R-:W-:Y:S01]  /*6030*/  LOP3.LUT R2, R9, R2, RZ, 0x3c, !PT ;  /* 0x0000000209027212 */ /* 0x000fe200078e3cff */
[----:B-1----:R-:W-:Y:S06]  /*6040*/  @!P0 BRA `(.L_x_113) ;  /* 0x0000000000dc8947 */ /* 0x002fec0003800000 */
.L_x_126:
[----:B------:R-:W-:Y:S01]  /*6050*/  IMAD R5, R0, 0x8, R5 ;  /* 0x0000000800057824 */ /* 0x000fe200078e0205 */
[----:B------:R-:W-:-:S07]  /*6060*/  SHF.L.U32 R0, R2, 0x1f, RZ ;  /* 0x0000001f02007819 */ /* 0x000fce00000006ff */
.L_x_114:
[----:B--2---:R2:W3:Y:S02]  /*6070*/  SYNCS.PHASECHK.TRANS64.TRYWAIT P0, [R5+URZ], R0 ;  /* 0x00000000050075a7 */ /* 0x0044e4000800017f */
[----:B---3--:R-:W-:Y:S05]  /*6080*/  @!P0 NANOSLEEP.SYNCS 0x989680 ;  /* 0x009896800000895d */ /* 0x008fea0003900000 */
[----:B------:R-:W3:Y:S02]  /*6090*/  @!P0 SYNCS.PHASECHK.TRANS64 P0, [R5+URZ], R0 ;  /* 0x00000000050085a7 */ /* 0x000ee4000800007f */
[----:B---3--:R-:W-:Y:S05]  /*60a0*/  @!P0 BRA `(.L_x_114) ;  /* 0xfffffffc00f08947 */ /* 0x008fea000383ffff */
.L_x_107:
[----:B------:R-:W-:Y:S05]  /*60b0*/  BSYNC B0 ;  /* 0x0000000000007941 */ /* 0x000fea0003800000 */
.L_x_106:
[----:B------:R-:W-:Y:S05]  /*60c0*/  EXIT ;  /* 0x000000000000794d */ /* 0x000fea0003800000 */
.L_x_21:
[----:B-1----:R-:W-:-:S04]  /*60d0*/  IMAD.U32 R16, RZ, RZ, UR8 ;  /* 0x00000008ff107e24 */ /* 0x002fc8000f8e00ff */
[----:B------:R1:W4:Y:S03]  /*60e0*/  SYNCS.PHASECHK.TRANS64.TRYWAIT P1, [R16+URZ], R13 ;  /* 0x0000000d100075a7 */ /* 0x000326000802017f */
[----:B----4-:R-:W-:Y:S05]  /*60f0*/  @!P1 NANOSLEEP.SYNCS 0x989680 ;  /* 0x009896800000995d */ /* 0x010fea0003900000 */
[----:B------:R-:W4:Y:S02]  /*6100*/  @!P1 SYNCS.PHASECHK.TRANS64 P1, [R16+URZ], R13 ;  /* 0x0000000d100095a7 */ /* 0x000f24000802007f */
[----:B----4-:R-:W-:Y:S05]  /*6110*/  @!P1 BRA `(.L_x_21) ;  /* 0xfffffffc00ec9947 */ /* 0x010fea000383ffff */
[----:B------:R-:W-:Y:S05]  /*6120*/  BRA `(.L_x_20) ;  /* 0xffffffb400187947 */ /* 0x000fea000383ffff */
.L_x_94:
[----:B------:R-:W-:Y:S01]  /*6130*/  BSSY B1, `(.L_x_115) ;  /* 0x0000006000017945 */ /* 0x000fe20003800000 */
[----:B------:R-:W-:-:S07]  /*6140*/  IMAD.MOV.U32 R7, RZ, RZ, -0x1 ;  /* 0xffffffffff077424 */ /* 0x000fce00078e00ff */
[----:B------:R-:W-:Y:S05]  /*6150*/  WARPSYNC.COLLECTIVE R7, `(.L_x_116) ;  /* 0x00000000070c7348 */ /* 0x000fea0003c00000 */
[----:B------:R-:W-:Y:S02]  /*6160*/  ELECT P0, UR62, PT ;  /* 0x00000000003e782f */ /* 0x000fe40003800000 */
[----:B------:R-:W-:Y:S01]  /*6170*/  MOV R7, UR62 ;  /* 0x0000003e00077c02 */ /* 0x000fe20008000f00 */
[----:B------:R-:W-:Y:S10]  /*6180*/  ENDCOLLECTIVE ;  /* 0x000000000000791b */ /* 0x000ff40003800000 */
.L_x_116:
[----:B------:R-:W-:Y:S05]  /*6190*/  BSYNC B1 ;  /* 0x0000000000017941 */ /* 0x000fea0003800000 */
.L_x_115:
[----:B------:R-:W-:Y:S05]  /*61a0*/  BRA `(.L_x_117) ;  /* 0xffffffec00bc7947 */ /* 0x000fea000383ffff */
.L_x_97:
[----:B-1----:R1:W2:Y:S02]  /*61b0*/  SYNCS.PHASECHK.TRANS64.TRYWAIT P0, [R24+URZ+0x30], R21 ;  /* 0x00003015180075a7 */ /* 0x0022a4000800017f */
[----:B--2---:R-:W-:Y:S05]  /*61c0*/  @!P0 NANOSLEEP.SYNCS 0x989680 ;  /* 0x009896800000895d */ /* 0x004fea0003900000 */
[----:B------:R-:W2:Y:S02]  /*61d0*/  @!P0 SYNCS.PHASECHK.TRANS64 P0, [R24+URZ+0x30], R21 ;  /* 0x00003015180085a7 */ /* 0x000ea4000800007f */
[----:B--2---:R-:W-:Y:S05]  /*61e0*/  @!P0 BRA `(.L_x_97) ;  /* 0xfffffffc00f08947 */ /* 0x004fea000383ffff */
[----:B------:R-:W-:Y:S05]  /*61f0*/  BRA `(.L_x_118) ;  /* 0xfffffff000007947 */ /* 0x000fea000383ffff */
.L_x_105:
[----:B------:R-:W-:Y:S01]  /*6200*/  BSSY B0, `(.L_x_119) ;  /* 0x0000006000007945 */ /* 0x000fe20003800000 */
[----:B------:R-:W-:-:S07]  /*6210*/  IMAD.MOV.U32 R7, RZ, RZ, -0x1 ;  /* 0xffffffffff077424 */ /* 0x000fce00078e00ff */
[----:B------:R-:W-:Y:S05]  /*6220*/  WARPSYNC.COLLECTIVE R7, `(.L_x_120) ;  /* 0x00000000070c7348 */ /* 0x000fea0003c00000 */
[----:B------:R-:W-:Y:S02]  /*6230*/  ELECT P0, UR62, PT ;  /* 0x00000000003e782f */ /* 0x000fe40003800000 */
[----:B------:R-:W-:Y:S01]  /*6240*/  MOV R7, UR62 ;  /* 0x0000003e00077c02 */ /* 0x000fe20008000f00 */
[----:B------:R-:W-:Y:S10]  /*6250*/  ENDCOLLECTIVE ;  /* 0x000000000000791b */ /* 0x000ff40003800000 */
.L_x_120:
[----:B------:R-:W-:Y:S05]  /*6260*/  BSYNC B0 ;  /* 0x0000000000007941 */ /* 0x000fea0003800000 */
.L_x_119:
[----:B------:R-:W-:Y:S05]  /*6270*/  BRA `(.L_x_121) ;  /* 0xfffffff800987947 */ /* 0x000fea000383ffff */
.L_x_109:
[----:B0-----:R0:W1:Y:S02]  /*6280*/  SYNCS.PHASECHK.TRANS64.TRYWAIT P0, [R7+URZ], R2 ;  /* 0x00000002070075a7 */ /* 0x001064000800017f */
[----:B-1----:R-:W-:Y:S05]  /*6290*/  @!P0 NANOSLEEP.SYNCS 0x989680 ;  /* 0x009896800000895d */ /* 0x002fea0003900000 */
[----:B------:R-:W1:Y:S02]  /*62a0*/  @!P0 SYNCS.PHASECHK.TRANS64 P0, [R7+URZ], R2 ;  /* 0x00000002070085a7 */ /* 0x000e64000800007f */
[----:B-1----:R-:W-:Y:S05]  /*62b0*/  @!P0 BRA `(.L_x_109) ;  /* 0xfffffffc00f08947 */ /* 0x002fea000383ffff */
[----:B------:R-:W-:Y:S05]  /*62c0*/  BRA `(.L_x_122) ;  /* 0xfffffff800d87947 */ /* 0x000fea000383ffff */
.L_x_110:
[----:B0-----:R0:W1:Y:S02]  /*62d0*/  SYNCS.PHASECHK.TRANS64.TRYWAIT P0, [R6+URZ], R3 ;  /* 0x00000003060075a7 */ /* 0x001064000800017f */
[----:B-1----:R-:W-:Y:S05]  /*62e0*/  @!P0 NANOSLEEP.SYNCS 0x989680 ;  /* 0x009896800000895d */ /* 0x002fea0003900000 */
[----:B------:R-:W1:Y:S02]  /*62f0*/  @!P0 SYNCS.PHASECHK.TRANS64 P0, [R6+URZ], R3 ;  /* 0x00000003060085a7 */ /* 0x000e64000800007f */
[----:B-1----:R-:W-:Y:S05]  /*6300*/  @!P0 BRA `(.L_x_110) ;  /* 0xfffffffc00f08947 */ /* 0x002fea000383ffff */
[----:B------:R-:W-:Y:S05]  /*6310*/  BRA `(.L_x_123) ;  /* 0xfffffff800e87947 */ /* 0x000fea000383ffff */
.L_x_111:
[----:B0-----:R0:W1:Y:S02]  /*6320*/  SYNCS.PHASECHK.TRANS64.TRYWAIT P0, [R7+URZ], R4 ;  /* 0x00000004070075a7 */ /* 0x001064000800017f */
[----:B-1----:R-:W-:Y:S05]  /*6330*/  @!P0 NANOSLEEP.SYNCS 0x989680 ;  /* 0x009896800000895d */ /* 0x002fea0003900000 */
[----:B------:R-:W1:Y:S02]  /*6340*/  @!P0 SYNCS.PHASECHK.TRANS64 P0, [R7+URZ], R4 ;  /* 0x00000004070085a7 */ /* 0x000e64000800007f */
[----:B-1----:R-:W-:Y:S05]  /*6350*/  @!P0 BRA `(.L_x_111) ;  /* 0xfffffffc00f08947 */ /* 0x002fea000383ffff */
[----:B------:R-:W-:Y:S05]  /*6360*/  BRA `(.L_x_124) ;  /* 0xfffffff800f87947 */ /* 0x000fea000383ffff */
.L_x_112:
[----:B0-----:R0:W1:Y:S02]  /*6370*/  SYNCS.PHASECHK.TRANS64.TRYWAIT P0, [R6+URZ], R3 ;  /* 0x00000003060075a7 */ /* 0x001064000800017f */
[----:B-1----:R-:W-:Y:S05]  /*6380*/  @!P0 NANOSLEEP.SYNCS 0x989680 ;  /* 0x009896800000895d */ /* 0x002fea0003900000 */
[----:B------:R-:W1:Y:S02]  /*6390*/  @!P0 SYNCS.PHASECHK.TRANS64 P0, [R6+URZ], R3 ;  /* 0x00000003060085a7 */ /* 0x000e64000800007f */
[----:B-1----:R-:W-:Y:S05]  /*63a0*/  @!P0 BRA `(.L_x_112) ;  /* 0xfffffffc00f08947 */ /* 0x002fea000383ffff */
[----:B------:R-:W-:Y:S05]  /*63b0*/  BRA `(.L_x_125) ;  /* 0xfffffffc00087947 */ /* 0x000fea000383ffff */
.L_x_113:
[----:B-1----:R1:W2:Y:S02]  /*63c0*/  SYNCS.PHASECHK.TRANS64.TRYWAIT P0, [R7+URZ], R4 ;  /* 0x00000004070075a7 */ /* 0x0022a4000800017f */
[----:B--2---:R-:W-:Y:S05]  /*63d0*/  @!P0 NANOSLEEP.SYNCS 0x989680 ;  /* 0x009896800000895d */ /* 0x004fea0003900000 */
[----:B------:R-:W2:Y:S02]  /*63e0*/  @!P0 SYNCS.PHASECHK.TRANS64 P0, [R7+URZ], R4 ;  /* 0x00000004070085a7 */ /* 0x000ea4000800007f */
[----:B--2---:R-:W-:Y:S05]  /*63f0*/  @!P0 BRA `(.L_x_113) ;  /* 0xfffffffc00f08947 */ /* 0x004fea000383ffff */
[----:B------:R-:W-:Y:S05]  /*6400*/  BRA `(.L_x_126) ;  /* 0xfffffffc00107947 */ /* 0x000fea000383ffff */
.L_x_127:
[----:B------:R-:W-:-:S00]  /*6410*/  BRA `(.L_x_127) ;  /* 0xfffffffc00fc7947 */ /* 0x000fc0000383ffff */
[----:B------:R-:W-:-:S00]  /*6420*/  NOP ;  /* 0x0000000000007918 */ /* 0x000fc00000000000 */
        /* <DEDUP_REMOVED lines=13> */
.L_x_128:


//--------------------- .nv.shared._ZN7cutlass13device_kernelINS_4gemm6kernel13GemmUniversalIN4cute5tupleIJiiiiEEENS1_10collective13CollectiveMmaINS1_40MainloopSm90TmaGmmaWarpSpecializedSparseILi6ENS5_IJNS4_1CILi1EEENSA_ILi2EEESB_EEENS1_35KernelTmaWarpSpecializedCooperativeEEENS5_IJNSA_ILi128EEENSA_ILi64EEESG_EEENS_10bfloat16_tENS5_IJNS4_6LayoutINS5_IJiNS5_IJSC_iEEEiEEENS5_IJlNS5_IJSB_SC_EEElEEEEENSK_INS5_IJNS5_IJNS5_IJNSA_ILi8EEESC_NSA_ILi4EEEEEEiEEENS5_IJNS5_IJNSA_ILi16EEESC_SR_EEEiEEEiEEENS5_IJNS5_IJNS5_IJSG_SU_NSA_ILi2048EEEEEENSA_ILi8192EEEEEENS5_IJNS5_IJSB_NSA_ILi1024EEENSA_ILi32EEEEEElEEElEEEEEEEESJ_NS5_IJlSB_lEEENS4_8TiledMMAINS4_8MMA_AtomIJNS4_4SM904GMMA6SPARSE28GMMA_64x64x32_F32BF16BF16_SSILNS1D_5MajorE0ELS1G_0ELNS1D_7ScaleInE1ELS1H_1ELNS1D_9SparseSelE0EEEEEENSK_INS5_IJSC_SB_SB_EEENS5_IJSB_NSA_ILi0EEES1M_EEEEENS5_IJNS4_10UnderscoreES1P_S1P_EEEEENS4_23SM90_TMA_LOAD_MULTICASTENS4_14ComposedLayoutINS4_7SwizzleILi3ELi4ELi3EEENS4_25smem_sparse_ptr_flag_bitsILi2ELi16EEENSK_INS5_IJNS5_IJSB_SQ_EEENS5_IJSC_SH_EEEEEENS5_IJNS5_IJS1M_SG_EEESN_EEEEEEEvNS4_8identityENS4_13SM90_TMA_LOADENS1T_IS1V_NS4_18smem_ptr_flag_bitsILi16EEENSK_INS5_IJSQ_SH_EEENS5_IJSH_SB_EEEEEEEvS25_EENS_8epilogue10collective6detail29Sm90TmaWarpSpecializedAdapterINS2F_15DefaultEpilogueIfNS5_IJSB_llEEES2J_NS2E_6thread17LinearCombinationIfLi1EffLNS2K_9ScaleType4KindE0ELNS_15FloatRoundStyleE2EfEENS1_15EpilogueDefaultEEEEEvvEEEEvNT_6ParamsE --------------------------
	.section	.nv.shared._ZN7cutlass13device_kernelINS_4gemm6kernel13GemmUniversalIN4cute5tupleIJiiiiEEENS1_10collective13CollectiveMmaINS1_40MainloopSm90TmaGmmaWarpSpecializedSparseILi6ENS5_IJNS4_1CILi1EEENSA_ILi2EEESB_EEENS1_35KernelTmaWarpSpecializedCooperativeEEENS5_IJNSA_ILi128EEENSA_ILi64EEESG_EEENS_10bfloat16_tENS5_IJNS4_6LayoutINS5_IJiNS5_IJSC_iEEEiEEENS5_IJlNS5_IJSB_SC_EEElEEEEENSK_INS5_IJNS5_IJNS5_IJNSA_ILi8EEESC_NSA_ILi4EEEEEEiEEENS5_IJNS5_IJNSA_ILi16EEESC_SR_EEEiEEEiEEENS5_IJNS5_IJNS5_IJSG_SU_NSA_ILi2048EEEEEENSA_ILi8192EEEEEENS5_IJNS5_IJSB_NSA_ILi1024EEENSA_ILi32EEEEEElEEElEEEEEEEESJ_NS5_IJlSB_lEEENS4_8TiledMMAINS4_8MMA_AtomIJNS4_4SM904GMMA6SPARSE28GMMA_64x64x32_F32BF16BF16_SSILNS1D_5MajorE0ELS1G_0ELNS1D_7ScaleInE1ELS1H_1ELNS1D_9SparseSelE0EEEEEENSK_INS5_IJSC_SB_SB_EEENS5_IJSB_NSA_ILi0EEES1M_EEEEENS5_IJNS4_10UnderscoreES1P_S1P_EEEEENS4_23SM90_TMA_LOAD_MULTICASTENS4_14ComposedLayoutINS4_7SwizzleILi3ELi4ELi3EEENS4_25smem_sparse_ptr_flag_bitsILi2ELi16EEENSK_INS5_IJNS5_IJSB_SQ_EEENS5_IJSC_SH_EEEEEENS5_IJNS5_IJS1M_SG_EEESN_EEEEEEEvNS4_8identityENS4_13SM90_TMA_LOADENS1T_IS1V_NS4_18smem_ptr_flag_bitsILi16EEENSK_INS5_IJSQ_SH_EEENS5_IJSH_SB_EEEEEEEvS25_EENS_8epilogue10collective6detail29Sm90TmaWarpSpecializedAdapterINS2F_15DefaultEpilogueIfNS5_IJSB_llEEES2J_NS2E_6thread17LinearCombinationIfLi1EffLNS2K_9ScaleType4KindE0ELNS_15FloatRoundStyleE2EfEENS1_15EpilogueDefaultEEEEEvvEEEEvNT_6ParamsE,"aw",@nobits
	.sectionflags	@""
	.align	16
	.zero		1024


//--------------------- .nv.shared.reserved.0     --------------------------
	.section	.nv.shared.reserved.0,"aw",@nobits
	.weak		__nv_reservedSMEM_offset_0_alias
	.size		__nv_reservedSMEM_offset_0_alias, 0, 0
	.other		__nv_reservedSMEM_offset_0_alias,@"STO_CUDA_RESERVED_SHARED STV_DEFAULT"
__nv_reservedSMEM_offset_0_alias:
	.zero		0


//--------------------- .nv.global                --------------------------
	.section	.nv.global,"aw",@nobits
.nv.global:
	.type		_ZN39_INTERNAL_6d179222_4_k_cu_d0834e58_27924cute1_E,@object
	.size		_ZN39_INTERNAL_6d179222_4_k_cu_d0834e58_27924cute1_E,(_ZN39_INTERNAL_6d179222_4_k_cu_d0834e58_27924cuda3std3__45__cpo6cbeginE - _ZN39_INTERNAL_6d179222_4_k_cu_d0834e58_27924cute1_E)
_ZN39_INTERNAL_6d179222_4_k_cu_d0834e58_27924cute1_E:
	.zero		1
	.type		_ZN39_INTERNAL_6d179222_4_k_cu_d0834e58_27924cuda3std3__45__cpo6cbeginE,@object
	.size		_ZN39_INTERNAL_6d179222_4_k_cu_d0834e58_27924cuda3std3__45__cpo6cbeginE,(_ZN39_INTERNAL_6d179222_4_k_cu_d0834e58_27924cuda3std3__48in_placeE - _ZN39_INTERNAL_6d179222_4_k_cu_d0834e58_27924cuda3std3__45__cpo6cbeginE)
_ZN39_INTERNAL_6d179222_4_k_cu_d0834e58_27924cuda3std3__45__cpo6cbeginE:
	.zero		1
	.type		_ZN39_INTERNAL_6d179222_4_k_cu_d0834e58_27924cuda3std3__48in_placeE,@object
	.size		_ZN39_INTERNAL_6d179222_4_k_cu_d0834e58_27924cuda3std3__48in_placeE,(_ZN39_INTERNAL_6d179222_4_k_cu_d0834e58_27924cuda3std6ranges3__45__cpo9iter_moveE - _ZN39_INTERNAL_6d179222_4_k_cu_d0834e58_27924cuda3std3__48in_placeE)
_ZN39_INTERNAL_6d179222_4_k_cu_d0834e58_27924cuda3std3__48in_placeE:
	.zero		1
	.type		_ZN39_INTERNAL_6d179222_4_k_cu_d0834e58_27924cuda3std6ranges3__45__cpo9iter_moveE,@object
	.size		_ZN39_INTERNAL_6d179222_4_k_cu_d0834e58_27924cuda3std6ranges3__45__cpo9iter_moveE,(_ZN39_INTERNAL_6d179222_4_k_cu_d0834e58_27924cuda3std3__45__cpo5beginE - _ZN39_INTERNAL_6d179222_4_k_cu_d0834e58_27924cuda3std6ranges3__45__cpo9iter_moveE)
_ZN39_INTERNAL_6d179222_4_k_cu_d0834e58_27924cuda3std6ranges3__45__cpo9iter_moveE:
	.zero		1
	.type		_ZN39_INTERNAL_6d179222_4_k_cu_d0834e58_27924cuda3std3__45__cpo5beginE,@object
	.size		_ZN39_INTERNAL_6d179222_4_k_cu_d0834e58_27924cuda3std3__45__cpo5beginE,(_ZN39_INTERNAL_6d179222_4_k_cu_d0834e58_27924cuda3std3__441_GLOBAL__N__6d179222_4_k_cu_d0834e58_27926ignoreE - _ZN39_INTERNAL_6d179222_4_k_cu_d0834e58_27924cuda3std3__45__cpo5beginE)
_ZN39_INTERNAL_6d179222_4_k_cu_d0834e58_27924cuda3std3__45__cpo5beginE:
	.zero		1
	.type		_ZN39_INTERNAL_6d179222_4_k_cu_d0834e58_27924cuda3std3__441_GLOBAL__N__6d179222_4_k_cu_d0834e58_27926ignoreE,@object
	.size		_ZN39_INTERNAL_6d179222_4_k_cu_d0834e58_27924cuda3std3__441_GLOBAL__N__6d179222_4_k_cu_d0834e58_27926ignoreE,(_ZN39_INTERNAL_6d179222_4_k_cu_d0834e58_27924cute7productE - _ZN39_INTERNAL_6d179222_4_k_cu_d0834e58_27924cuda3std3__441_GLOBAL__N__6d179222_4_k_cu_d0834e58_27926ignoreE)
_ZN39_INTERNAL_6d179222_4_k_cu_d0834e58_27924cuda3std3__441_GLOBAL__N__6d179222_4_k_cu_d0834e58_27926ignoreE:
	.zero		1
	.type		_ZN39_INTERNAL_6d179222_4_k_cu_d0834e58_27924cute7productE,@object
	.size		_ZN39_INTERNAL_6d179222_4_k_cu_d0834e58_27924cute7productE,(_ZN39_INTERNAL_6d179222_4_k_cu_d0834e58_27924cuda3std3__45__cpo3endE - _ZN39_INTERNAL_6d179222_4_k_cu_d0834e58_27924cute7productE)
_ZN39_INTERNAL_6d179222_4_k_cu_d0834e58_27924cute7productE:
	.zero		1
	.type		_ZN39_INTERNAL_6d179222_4_k_cu_d0834e58_27924cuda3std3__45__cpo3endE,@object
	.size		_ZN39_INTERNAL_6d179222_4_k_cu_d0834e58_27924cuda3std3__45__cpo3endE,(_ZN39_INTERNAL_6d179222_4_k_cu_d0834e58_27924cuda3std3__419piecewise_constructE - _ZN39_INTERNAL_6d179222_4_k_cu_d0834e58_27924cuda3std3__45__cpo3endE)
_ZN39_INTERNAL_6d179222_4_k_cu_d0834e58_27924cuda3std3__45__cpo3endE:
	.zero		1
	.type		_ZN39_INTERNAL_6d179222_4_k_cu_d0834e58_27924cuda3std3__419piecewise_constructE,@object
	.size		_ZN39_INTERNAL_6d179222_4_k_cu_d0834e58_27924cuda3std3__419piecewise_constructE,(_ZN39_INTERNAL_6d179222_4_k_cu_d0834e58_27924cuda3std3__45__cpo4cendE - _ZN39_INTERNAL_6d179222_4_k_cu_d0834e58_27924cuda3std3__419piecewise_constructE)
_ZN39_INTERNAL_6d179222_4_k_cu_d0834e58_27924cuda3std3__419piecewise_constructE:
	.zero		1
	.type		_ZN39_INTERNAL_6d179222_4_k_cu_d0834e58_27924cuda3std3__45__cpo4cendE,@object
	.size		_ZN39_INTERNAL_6d179222_4_k_cu_d0834e58_27924cuda3std3__45__cpo4cendE,(_ZN39_INTERNAL_6d179222_4_k_cu_d0834e58_27924cuda3std6ranges3__45__cpo4swapE - _ZN39_INTERNAL_6d179222_4_k_cu_d0834e58_27924cuda3std3__45__cpo4cendE)
_ZN39_INTERNAL_6d179222_4_k_cu_d0834e58_27924cuda3std3__45__cpo4cendE:
	.zero		1
	.type		_ZN39_INTERNAL_6d179222_4_k_cu_d0834e58_27924cuda3std6ranges3__45__cpo4swapE,@object
	.size		_ZN39_INTERNAL_6d179222_4_k_cu_d0834e58_27924cuda3std6ranges3__45__cpo4swapE,(.L_7 - _ZN39_INTERNAL_6d179222_4_k_cu_d0834e58_27924cuda3std6ranges3__45__cpo4swapE)
_ZN39_INTERNAL_6d179222_4_k_cu_d0834e58_27924cuda3std6ranges3__45__cpo4swapE:
	.zero		1
.L_7:


//--------------------- .nv.constant0._ZN7cutlass13device_kernelINS_4gemm6kernel13GemmUniversalIN4cute5tupleIJiiiiEEENS1_10collective13CollectiveMmaINS1_40MainloopSm90TmaGmmaWarpSpecializedSparseILi6ENS5_IJNS4_1CILi1EEENSA_ILi2EEESB_EEENS1_35KernelTmaWarpSpecializedCooperativeEEENS5_IJNSA_ILi128EEENSA_ILi64EEESG_EEENS_10bfloat16_tENS5_IJNS4_6LayoutINS5_IJiNS5_IJSC_iEEEiEEENS5_IJlNS5_IJSB_SC_EEElEEEEENSK_INS5_IJNS5_IJNS5_IJNSA_ILi8EEESC_NSA_ILi4EEEEEEiEEENS5_IJNS5_IJNSA_ILi16EEESC_SR_EEEiEEEiEEENS5_IJNS5_IJNS5_IJSG_SU_NSA_ILi2048EEEEEENSA_ILi8192EEEEEENS5_IJNS5_IJSB_NSA_ILi1024EEENSA_ILi32EEEEEElEEElEEEEEEEESJ_NS5_IJlSB_lEEENS4_8TiledMMAINS4_8MMA_AtomIJNS4_4SM904GMMA6SPARSE28GMMA_64x64x32_F32BF16BF16_SSILNS1D_5MajorE0ELS1G_0ELNS1D_7ScaleInE1ELS1H_1ELNS1D_9SparseSelE0EEEEEENSK_INS5_IJSC_SB_SB_EEENS5_IJSB_NSA_ILi0EEES1M_EEEEENS5_IJNS4_10UnderscoreES1P_S1P_EEEEENS4_23SM90_TMA_LOAD_MULTICASTENS4_14ComposedLayoutINS4_7SwizzleILi3ELi4ELi3EEENS4_25smem_sparse_ptr_flag_bitsILi2ELi16EEENSK_INS5_IJNS5_IJSB_SQ_EEENS5_IJSC_SH_EEEEEENS5_IJNS5_IJS1M_SG_EEESN_EEEEEEEvNS4_8identityENS4_13SM90_TMA_LOADENS1T_IS1V_NS4_18smem_ptr_flag_bitsILi16EEENSK_INS5_IJSQ_SH_EEENS5_IJSH_SB_EEEEEEEvS25_EENS_8epilogue10collective6detail29Sm90TmaWarpSpecializedAdapterINS2F_15DefaultEpilogueIfNS5_IJSB_llEEES2J_NS2E_6thread17LinearCombinationIfLi1EffLNS2K_9ScaleType4KindE0ELNS_15FloatRoundStyleE2EfEENS1_15EpilogueDefaultEEEEEvvEEEEvNT_6ParamsE --------------------------
	.section	.nv.constant0._ZN7cutlass13device_kernelINS_4gemm6kernel13GemmUniversalIN4cute5tupleIJiiiiEEENS1_10collective13CollectiveMmaINS1_40MainloopSm90TmaGmmaWarpSpecializedSparseILi6ENS5_IJNS4_1CILi1EEENSA_ILi2EEESB_EEENS1_35KernelTmaWarpSpecializedCooperativeEEENS5_IJNSA_ILi128EEENSA_ILi64EEESG_EEENS_10bfloat16_tENS5_IJNS4_6LayoutINS5_IJiNS5_IJSC_iEEEiEEENS5_IJlNS5_IJSB_SC_EEElEEEEENSK_INS5_IJNS5_IJNS5_IJNSA_ILi8EEESC_NSA_ILi4EEEEEEiEEENS5_IJNS5_IJNSA_ILi16EEESC_SR_EEEiEEEiEEENS5_IJNS5_IJNS5_IJSG_SU_NSA_ILi2048EEEEEENSA_ILi8192EEEEEENS5_IJNS5_IJSB_NSA_ILi1024EEENSA_ILi32EEEEEElEEElEEEEEEEESJ_NS5_IJlSB_lEEENS4_8TiledMMAINS4_8MMA_AtomIJNS4_4SM904GMMA6SPARSE28GMMA_64x64x32_F32BF16BF16_SSILNS1D_5MajorE0ELS1G_0ELNS1D_7ScaleInE1ELS1H_1ELNS1D_9SparseSelE0EEEEEENSK_INS5_IJSC_SB_SB_EEENS5_IJSB_NSA_ILi0EEES1M_EEEEENS5_IJNS4_10UnderscoreES1P_S1P_EEEEENS4_23SM90_TMA_LOAD_MULTICASTENS4_14ComposedLayoutINS4_7SwizzleILi3ELi4ELi3EEENS4_25smem_sparse_ptr_flag_bitsILi2ELi16EEENSK_INS5_IJNS5_IJSB_SQ_EEENS5_IJSC_SH_EEEEEENS5_IJNS5_IJS1M_SG_EEESN_EEEEEEEvNS4_8identityENS4_13SM90_TMA_LOADENS1T_IS1V_NS4_18smem_ptr_flag_bitsILi16EEENSK_INS5_IJSQ_SH_EEENS5_IJSH_SB_EEEEEEEvS25_EENS_8epilogue10collective6detail29Sm90TmaWarpSpecializedAdapterINS2F_15DefaultEpilogueIfNS5_IJSB_llEEES2J_NS2E_6thread17LinearCombinationIfLi1EffLNS2K_9ScaleType4KindE0ELNS_15FloatRoundStyleE2EfEENS1_15EpilogueDefaultEEEEEvvEEEEvNT_6ParamsE,"a",@progbits
	.sectionflags	@""
	.align	4
.nv.constant0._ZN7cutlass13device_kernelINS_4gemm6kernel13GemmUniversalIN4cute5tupleIJiiiiEEENS1_10collective13CollectiveMmaINS1_40MainloopSm90TmaGmmaWarpSpecializedSparseILi6ENS5_IJNS4_1CILi1EEENSA_ILi2EEESB_EEENS1_35KernelTmaWarpSpecializedCooperativeEEENS5_IJNSA_ILi128EEENSA_ILi64EEESG_EEENS_10bfloat16_tENS5_IJNS4_6LayoutINS5_IJiNS5_IJSC_iEEEiEEENS5_IJlNS5_IJSB_SC_EEElEEEEENSK_INS5_IJNS5_IJNS5_IJNSA_ILi8EEESC_NSA_ILi4EEEEEEiEEENS5_IJNS5_IJNSA_ILi16EEESC_SR_EEEiEEEiEEENS5_IJNS5_IJNS5_IJSG_SU_NSA_ILi2048EEEEEENSA_ILi8192EEEEEENS5_IJNS5_IJSB_NSA_ILi1024EEENSA_ILi32EEEEEElEEElEEEEEEEESJ_NS5_IJlSB_lEEENS4_8TiledMMAINS4_8MMA_AtomIJNS4_4SM904GMMA6SPARSE28GMMA_64x64x32_F32BF16BF16_SSILNS1D_5MajorE0ELS1G_0ELNS1D_7ScaleInE1ELS1H_1ELNS1D_9SparseSelE0EEEEEENSK_INS5_IJSC_SB_SB_EEENS5_IJSB_NSA_ILi0EEES1M_EEEEENS5_IJNS4_10UnderscoreES1P_S1P_EEEEENS4_23SM90_TMA_LOAD_MULTICASTENS4_14ComposedLayoutINS4_7SwizzleILi3ELi4ELi3EEENS4_25smem_sparse_ptr_flag_bitsILi2ELi16EEENSK_INS5_IJNS5_IJSB_SQ_EEENS5_IJSC_SH_EEEEEENS5_IJNS5_IJS1M_SG_EEESN_EEEEEEEvNS4_8identityENS4_13SM90_TMA_LOADENS1T_IS1V_NS4_18smem_ptr_flag_bitsILi16EEENSK_INS5_IJSQ_SH_EEENS5_IJSH_SB_EEEEEEEvS25_EENS_8epilogue10collective6detail29Sm90TmaWarpSpecializedAdapterINS2F_15DefaultEpilogueIfNS5_IJSB_llEEES2J_NS2E_6thread17LinearCombinationIfLi1EffLNS2K_9ScaleType4KindE0ELNS_15FloatRoundStyleE2EfEENS1_15EpilogueDefaultEEEEEvvEEEEvNT_6ParamsE:
	.zero		1920


//--------------------- SYMBOLS --------------------------

	.type		.nv.reservedSmem.offset0,@object
	.size		.nv.reservedSmem.offset0,0x4
